	.target	sm_100

	.elftype	@"ET_EXEC"


//--------------------- .note.nv.tkinfo           --------------------------
	.section	.note.nv.tkinfo,"",@"SHT_NOTE"
	.sectionflags	@"SHF_NOTE_NV_TKINFO"
	.tkinfo
        /*0018*/ 	.word	0x00000081
        /*0030*/ 	.string	""
        /*0030*/ 	.string	"ptxas"
        /*0030*/ 	.string	"Cuda compilation tools, release 12.9, V12.9.86"
        /*0030*/ 	.string	"Build cuda_12.9.r12.9/compiler.36037853_0"
        /*0030*/ 	.string	"-regUsageLevel 10 -arch sm_100f -m 64 "



//--------------------- .note.nv.cuver            --------------------------
	.section	.note.nv.cuver,"",@"SHT_NOTE"
	.sectionflags	@"SHF_NOTE_NV_CUVER"
        /*0018*/ 	.short	0x0001
        /*001a*/ 	.short	0x0064
        /*001c*/ 	.short	0x0001
        /*001e*/ 	.short	0x0000
        /*0020*/ 	.short	0x0001
        /*0022*/ 	.short	0x0000


//--------------------- .nv.info                  --------------------------
	.section	.nv.info,"",@"SHT_CUDA_INFO"
	.align	4


	//----- nvinfo : EIATTR_REGCOUNT
	.align		4
        /*0000*/ 	.byte	0x04, 0x2f
        /*0002*/ 	.short	(.L_15 - .L_14)
	.align		4
.L_14:
        /*0004*/ 	.word	index@(_ZN9deep_gemm24sm100_fp8_gemm_1d1d_implILN4cute4UMMA5MajorE0ELS3_0ELj0ELj4096ELj7168ELj128ELj224ELj128ELj1ELj128ELj128ELj64ELj4ELj128ELj128ELj1ELb0ELj146ELNS_8GemmTypeE0ELb0EN7cutlass10bfloat16_tENS_16EpilogueIdentityEEEvPijjj14CUtensorMap_stS9_S9_S9_S9_)
        /*0008*/ 	.word	0x00000038


	//----- nvinfo : EIATTR_FRAME_SIZE
	.align		4
.L_15:
        /*000c*/ 	.byte	0x04, 0x11
        /*000e*/ 	.short	(.L_17 - .L_16)
	.align		4
.L_16:
        /*0010*/ 	.word	index@($__internal_3_$__cuda_sm20_div_u16)
        /*0014*/ 	.word	0x00000000


	//----- nvinfo : EIATTR_FRAME_SIZE
	.align		4
.L_17:
        /*0018*/ 	.byte	0x04, 0x11
        /*001a*/ 	.short	(.L_19 - .L_18)
	.align		4
.L_18:
        /*001c*/ 	.word	index@($__internal_2_$__cuda_sm10x_tcgen05_guardrail_trap_unallocated_columns_being_dealloced)
        /*0020*/ 	.word	0x00000000


	//----- nvinfo : EIATTR_FRAME_SIZE
	.align		4
.L_19:
        /*0024*/ 	.byte	0x04, 0x11
        /*0026*/ 	.short	(.L_21 - .L_20)
	.align		4
.L_20:
        /*0028*/ 	.word	index@($__internal_1_$__cuda_sm10x_tcgen05_guardrail_trap_phase_invalid_during_alloc)
        /*002c*/ 	.word	0x00000000


	//----- nvinfo : EIATTR_FRAME_SIZE
	.align		4
.L_21:
        /*0030*/ 	.byte	0x04, 0x11
        /*0032*/ 	.short	(.L_23 - .L_22)
	.align		4
.L_22:
        /*0034*/ 	.word	index@($__internal_0_$__cuda_sm10x_tcgen05_guardrail_trap_col_being_dealloced_not_returned_by_alloc)
        /*0038*/ 	.word	0x00000000


	//----- nvinfo : EIATTR_FRAME_SIZE
	.align		4
.L_23:
        /*003c*/ 	.byte	0x04, 0x11
        /*003e*/ 	.short	(.L_25 - .L_24)
	.align		4
.L_24:
        /*0040*/ 	.word	index@(_ZN9deep_gemm24sm100_fp8_gemm_1d1d_implILN4cute4UMMA5MajorE0ELS3_0ELj0ELj4096ELj7168ELj128ELj224ELj128ELj1ELj128ELj128ELj64ELj4ELj128ELj128ELj1ELb0ELj146ELNS_8GemmTypeE0ELb0EN7cutlass10bfloat16_tENS_16EpilogueIdentityEEEvPijjj14CUtensorMap_stS9_S9_S9_S9_)
        /*0044*/ 	.word	0x00000000


	//----- nvinfo : EIATTR_MIN_STACK_SIZE
	.align		4
.L_25:
        /*0048*/ 	.byte	0x04, 0x12
        /*004a*/ 	.short	(.L_27 - .L_26)
	.align		4
.L_26:
        /*004c*/ 	.word	index@(_ZN9deep_gemm24sm100_fp8_gemm_1d1d_implILN4cute4UMMA5MajorE0ELS3_0ELj0ELj4096ELj7168ELj128ELj224ELj128ELj1ELj128ELj128ELj64ELj4ELj128ELj128ELj1ELb0ELj146ELNS_8GemmTypeE0ELb0EN7cutlass10bfloat16_tENS_16EpilogueIdentityEEEvPijjj14CUtensorMap_stS9_S9_S9_S9_)
        /*0050*/ 	.word	0x00000000
.L_27:


//--------------------- .nv.info._ZN9deep_gemm24sm100_fp8_gemm_1d1d_implILN4cute4UMMA5MajorE0ELS3_0ELj0ELj4096ELj7168ELj128ELj224ELj128ELj1ELj128ELj128ELj64ELj4ELj128ELj128ELj1ELb0ELj146ELNS_8GemmTypeE0ELb0EN7cutlass10bfloat16_tENS_16EpilogueIdentityEEEvPijjj14CUtensorMap_stS9_S9_S9_S9_ --------------------------
	.section	.nv.info._ZN9deep_gemm24sm100_fp8_gemm_1d1d_implILN4cute4UMMA5MajorE0ELS3_0ELj0ELj4096ELj7168ELj128ELj224ELj128ELj1ELj128ELj128ELj64ELj4ELj128ELj128ELj1ELb0ELj146ELNS_8GemmTypeE0ELb0EN7cutlass10bfloat16_tENS_16EpilogueIdentityEEEvPijjj14CUtensorMap_stS9_S9_S9_S9_,"",@"SHT_CUDA_INFO"
	.sectionflags	@""
	.align	4


	//----- nvinfo : EIATTR_CUDA_API_VERSION
	.align		4
        /*0000*/ 	.byte	0x04, 0x37
        /*0002*/ 	.short	(.L_29 - .L_28)
.L_28:
        /*0004*/ 	.word	0x00000081


	//----- nvinfo : EIATTR_KPARAM_INFO
	.align		4
.L_29:
        /*0008*/ 	.byte	0x04, 0x17
        /*000a*/ 	.short	(.L_31 - .L_30)
.L_30:
        /*000c*/ 	.word	0x00000000
        /*0010*/ 	.short	0x0008
        /*0012*/ 	.short	0x0240
        /*0014*/ 	.byte	0x00, 0xf0, 0x01, 0x02


	//----- nvinfo : EIATTR_KPARAM_INFO
	.align		4
.L_31:
        /*0018*/ 	.byte	0x04, 0x17
        /*001a*/ 	.short	(.L_33 - .L_32)
.L_32:
        /*001c*/ 	.word	0x00000000
        /*0020*/ 	.short	0x0007
        /*0022*/ 	.short	0x01c0
        /*0024*/ 	.byte	0x00, 0xf0, 0x01, 0x02


	//----- nvinfo : EIATTR_KPARAM_INFO
	.align		4
.L_33:
        /*0028*/ 	.byte	0x04, 0x17
        /*002a*/ 	.short	(.L_35 - .L_34)
.L_34:
        /*002c*/ 	.word	0x00000000
        /*0030*/ 	.short	0x0006
        /*0032*/ 	.short	0x0140
        /*0034*/ 	.byte	0x00, 0xf0, 0x01, 0x02


	//----- nvinfo : EIATTR_KPARAM_INFO
	.align		4
.L_35:
        /*0038*/ 	.byte	0x04, 0x17
        /*003a*/ 	.short	(.L_37 - .L_36)
.L_36:
        /*003c*/ 	.word	0x00000000
        /*0040*/ 	.short	0x0005
        /*0042*/ 	.short	0x00c0
        /*0044*/ 	.byte	0x00, 0xf0, 0x01, 0x02


	//----- nvinfo : EIATTR_KPARAM_INFO
	.align		4
.L_37:
        /*0048*/ 	.byte	0x04, 0x17
        /*004a*/ 	.short	(.L_39 - .L_38)
.L_38:
        /*004c*/ 	.word	0x00000000
        /*0050*/ 	.short	0x0004
        /*0052*/ 	.short	0x0040
        /*0054*/ 	.byte	0x00, 0xf0, 0x01, 0x02


	//----- nvinfo : EIATTR_KPARAM_INFO
	.align		4
.L_39:
        /*0058*/ 	.byte	0x04, 0x17
        /*005a*/ 	.short	(.L_41 - .L_40)
.L_40:
        /*005c*/ 	.word	0x00000000
        /*0060*/ 	.short	0x0003
        /*0062*/ 	.short	0x0010
        /*0064*/ 	.byte	0x00, 0xf0, 0x11, 0x00


	//----- nvinfo : EIATTR_KPARAM_INFO
	.align		4
.L_41:
        /*0068*/ 	.byte	0x04, 0x17
        /*006a*/ 	.short	(.L_43 - .L_42)
.L_42:
        /*006c*/ 	.word	0x00000000
        /*0070*/ 	.short	0x0002
        /*0072*/ 	.short	0x000c
        /*0074*/ 	.byte	0x00, 0xf0, 0x11, 0x00


	//----- nvinfo : EIATTR_KPARAM_INFO
	.align		4
.L_43:
        /*0078*/ 	.byte	0x04, 0x17
        /*007a*/ 	.short	(.L_45 - .L_44)
.L_44:
        /*007c*/ 	.word	0x00000000
        /*0080*/ 	.short	0x0001
        /*0082*/ 	.short	0x0008
        /*0084*/ 	.byte	0x00, 0xf0, 0x11, 0x00


	//----- nvinfo : EIATTR_KPARAM_INFO
	.align		4
.L_45:
        /*0088*/ 	.byte	0x04, 0x17
        /*008a*/ 	.short	(.L_47 - .L_46)
.L_46:
        /*008c*/ 	.word	0x00000000
        /*0090*/ 	.short	0x0000
        /*0092*/ 	.short	0x0000
        /*0094*/ 	.byte	0x00, 0xf5, 0x21, 0x00


	//----- nvinfo : EIATTR_AT_ENTRY_FRAGMENTS
	.align		4
.L_47:
        /*0098*/ 	.byte	0x04, 0x4f
        /*009a*/ 	.short	(.L_49 - .L_48)


	//   ....[0]....
.L_48:
        /*009c*/ 	.word	0x00000004


	//----- nvinfo : EIATTR_RESERVED_SMEM_USED
	.align		4
.L_49:
        /*00a0*/ 	.byte	0x01, 0x41
	.zero		2


	//----- nvinfo : EIATTR_SPARSE_MMA_MASK
	.align		4
        /*00a4*/ 	.byte	0x03, 0x50
        /*00a6*/ 	.short	0x0000


	//----- nvinfo : EIATTR_TCGEN05_1CTA_USED
	.align		4
        /*00a8*/ 	.byte	0x01, 0x51
	.zero		2


	//----- nvinfo : EIATTR_MAXREG_COUNT
	.align		4
        /*00ac*/ 	.byte	0x03, 0x1b
        /*00ae*/ 	.short	0x00ff


	//----- nvinfo : EIATTR_NUM_BARRIERS
	.align		4
        /*00b0*/ 	.byte	0x02, 0x4c
        /*00b2*/ 	.byte	0x09
	.zero		1


	//----- nvinfo : EIATTR_INT_WARP_WIDE_INSTR_OFFSETS
	.align		4
        /*00b4*/ 	.byte	0x04, 0x31
        /*00b6*/ 	.short	(.L_51 - .L_50)


	//   ....[0]....
.L_50:
        /*00b8*/ 	.word	0x00003f80


	//   ....[1]....
        /*00bc*/ 	.word	0x00003fa0


	//----- nvinfo : EIATTR_COOP_GROUP_MASK_REGIDS
	.align		4
.L_51:
        /*00c0*/ 	.byte	0x04, 0x29
        /*00c2*/ 	.short	(.L_53 - .L_52)


	//   ....[0]....
.L_52:
        /*00c4*/ 	.word	0xffffffff


	//   ....[1]....
        /*00c8*/ 	.word	0xffffffff


	//   ....[2]....
        /*00cc*/ 	.word	0xffffffff


	//   ....[3]....
        /*00d0*/ 	.word	0xffffffff


	//   ....[4]....
        /*00d4*/ 	.word	0xffffffff


	//   ....[5]....
        /*00d8*/ 	.word	0xffffffff


	//   ....[6]....
        /*00dc*/ 	.word	0xffffffff


	//   ....[7]....
        /*00e0*/ 	.word	0xffffffff


	//   ....[8]....
        /*00e4*/ 	.word	0xffffffff


	//   ....[9]....
        /*00e8*/ 	.word	0xffffffff


	//   ....[10]....
        /*00ec*/ 	.word	0xffffffff


	//   ....[11]....
        /*00f0*/ 	.word	0xffffffff


	//   ....[12]....
        /*00f4*/ 	.word	0xffffffff


	//   ....[13]....
        /*00f8*/ 	.word	0xffffffff


	//----- nvinfo : EIATTR_COOP_GROUP_INSTR_OFFSETS
	.align		4
.L_53:
        /*00fc*/ 	.byte	0x04, 0x28
        /*00fe*/ 	.short	(.L_55 - .L_54)


	//   ....[0]....
.L_54:
        /*0100*/ 	.word	0x00000030


	//   ....[1]....
        /*0104*/ 	.word	0x00000470


	//   ....[2]....
        /*0108*/ 	.word	0x00000730


	//   ....[3]....
        /*010c*/ 	.word	0x00000b80


	//   ....[4]....
        /*0110*/ 	.word	0x00000c30


	//   ....[5]....
        /*0114*/ 	.word	0x00000ce0


	//   ....[6]....
        /*0118*/ 	.word	0x000012e0


	//   ....[7]....
        /*011c*/ 	.word	0x00001300


	//   ....[8]....
        /*0120*/ 	.word	0x00001320


	//   ....[9]....
        /*0124*/ 	.word	0x00001570


	//   ....[10]....
        /*0128*/ 	.word	0x000015a0


	//   ....[11]....
        /*012c*/ 	.word	0x000015e0


	//   ....[12]....
        /*0130*/ 	.word	0x00003ea0


	//   ....[13]....
        /*0134*/ 	.word	0x00004060


	//----- nvinfo : EIATTR_VRC_CTA_INIT_COUNT
	.align		4
.L_55:
        /*0138*/ 	.byte	0x02, 0x4a
        /*013a*/ 	.byte	0x80
	.zero		1


	//----- nvinfo : EIATTR_MBARRIER_INSTR_OFFSETS
	.align		4
        /*013c*/ 	.byte	0x04, 0x39
        /*013e*/ 	.short	(.L_57 - .L_56)


	//   ....[0]....
.L_56:
        /*0140*/ 	.word	0x00000330
        /*0144*/ 	.word	0x000000ff
        /*0148*/ 	.word	0x00031800
        /*014c*/ 	.short	0x0100
        /*014e*/ 	.byte	0x05
	.zero		1


	//   ....[1]....
        /*0150*/ 	.word	0x00000340
        /*0154*/ 	.word	0x000000ff
        /*0158*/ 	.word	0x00031820
        /*015c*/ 	.short	0x0100
        /*015e*/ 	.byte	0x05
	.zero		1


	//   ....[2]....
        /*0160*/ 	.word	0x00000350
        /*0164*/ 	.word	0x000000ff
        /*0168*/ 	.word	0x00031840
        /*016c*/ 	.short	0x0100
        /*016e*/ 	.byte	0x05
	.zero		1


	//   ....[3]....
        /*0170*/ 	.word	0x00000360
        /*0174*/ 	.word	0x000000ff
        /*0178*/ 	.word	0x00031808
        /*017c*/ 	.short	0x0100
        /*017e*/ 	.byte	0x05
	.zero		1


	//   ....[4]....
        /*0180*/ 	.word	0x00000370
        /*0184*/ 	.word	0x000000ff
        /*0188*/ 	.word	0x00031828
        /*018c*/ 	.short	0x0100
        /*018e*/ 	.byte	0x05
	.zero		1


	//   ....[5]....
        /*0190*/ 	.word	0x00000380
        /*0194*/ 	.word	0x000000ff
        /*0198*/ 	.word	0x00031848
        /*019c*/ 	.short	0x0100
        /*019e*/ 	.byte	0x05
	.zero		1


	//   ....[6]....
        /*01a0*/ 	.word	0x00000390
        /*01a4*/ 	.word	0x000000ff
        /*01a8*/ 	.word	0x00031810
        /*01ac*/ 	.short	0x0100
        /*01ae*/ 	.byte	0x05
	.zero		1


	//   ....[7]....
        /*01b0*/ 	.word	0x000003a0
        /*01b4*/ 	.word	0x000000ff
        /*01b8*/ 	.word	0x00031830
        /*01bc*/ 	.short	0x0100
        /*01be*/ 	.byte	0x05
	.zero		1


	//   ....[8]....
        /*01c0*/ 	.word	0x000003b0
        /*01c4*/ 	.word	0x000000ff
        /*01c8*/ 	.word	0x00031850
        /*01cc*/ 	.short	0x0100
        /*01ce*/ 	.byte	0x05
	.zero		1


	//   ....[9]....
        /*01d0*/ 	.word	0x000003c0
        /*01d4*/ 	.word	0x000000ff
        /*01d8*/ 	.word	0x00031818
        /*01dc*/ 	.short	0x0100
        /*01de*/ 	.byte	0x05
	.zero		1


	//   ....[10]....
        /*01e0*/ 	.word	0x000003d0
        /*01e4*/ 	.word	0x000000ff
        /*01e8*/ 	.word	0x00031838
        /*01ec*/ 	.short	0x0100
        /*01ee*/ 	.byte	0x05
	.zero		1


	//   ....[11]....
        /*01f0*/ 	.word	0x000003e0
        /*01f4*/ 	.word	0x000000ff
        /*01f8*/ 	.word	0x00031858
        /*01fc*/ 	.short	0x0100
        /*01fe*/ 	.byte	0x05
	.zero		1


	//   ....[12]....
        /*0200*/ 	.word	0x000003f0
        /*0204*/ 	.word	0x000000ff
        /*0208*/ 	.word	0x00031860
        /*020c*/ 	.short	0x0100
        /*020e*/ 	.byte	0x05
	.zero		1


	//   ....[13]....
        /*0210*/ 	.word	0x00000400
        /*0214*/ 	.word	0x000000ff
        /*0218*/ 	.word	0x00031870
        /*021c*/ 	.short	0x0100
        /*021e*/ 	.byte	0x05
	.zero		1


	//   ....[14]....
        /*0220*/ 	.word	0x00000410
        /*0224*/ 	.word	0x000000ff
        /*0228*/ 	.word	0x00031868
        /*022c*/ 	.short	0x0100
        /*022e*/ 	.byte	0x05
	.zero		1


	//   ....[15]....
        /*0230*/ 	.word	0x00000420
        /*0234*/ 	.word	0x000000ff
        /*0238*/ 	.word	0x00031878
        /*023c*/ 	.short	0x0100
        /*023e*/ 	.byte	0x05
	.zero		1


	//   ....[16]....
        /*0240*/ 	.word	0x00000a30
        /*0244*/ 	.word	0x00000002
        /*0248*/ 	.word	0x00031800
        /*024c*/ 	.short	0x010a
        /*024e*/ 	.byte	0xff
	.zero		1


	//   ....[17]....
        /*0250*/ 	.word	0x00000dc0
        /*0254*/ 	.word	0x00000002
        /*0258*/ 	.word	0x00000000
        /*025c*/ 	.short	0x0101
        /*025e*/ 	.byte	0xff
	.zero		1


	//   ....[18]....
        /*0260*/ 	.word	0x000010f0
        /*0264*/ 	.word	0x00000000
        /*0268*/ 	.word	0x00031870
        /*026c*/ 	.short	0x010a
        /*026e*/ 	.byte	0x08
	.zero		1


	//   ....[19]....
        /*0270*/ 	.word	0x00001170
        /*0274*/ 	.word	0x000000ff
        /*0278*/ 	.word	0x00031840
        /*027c*/ 	.short	0x010a
        /*027e*/ 	.byte	0x0a
	.zero		1


	//   ....[20]....
        /*0280*/ 	.word	0x00001540
        /*0284*/ 	.word	0x000000ff
        /*0288*/ 	.word	0x00031840
        /*028c*/ 	.short	0x010a
        /*028e*/ 	.byte	0x0d
	.zero		1


	//   ....[21]....
        /*0290*/ 	.word	0x00001b20
        /*0294*/ 	.word	0x00000003
        /*0298*/ 	.word	0x00031820
        /*029c*/ 	.short	0x010a
        /*029e*/ 	.byte	0xff
	.zero		1


	//   ....[22]....
        /*02a0*/ 	.word	0x00001dc0
        /*02a4*/ 	.word	0x00000003
        /*02a8*/ 	.word	0x00031828
        /*02ac*/ 	.short	0x010a
        /*02ae*/ 	.byte	0xff
	.zero		1


	//   ....[23]....
        /*02b0*/ 	.word	0x00001f20
        /*02b4*/ 	.word	0x00000003
        /*02b8*/ 	.word	0x00031830
        /*02bc*/ 	.short	0x010a
        /*02be*/ 	.byte	0xff
	.zero		1


	//   ....[24]....
        /*02c0*/ 	.word	0x00002070
        /*02c4*/ 	.word	0x00000003
        /*02c8*/ 	.word	0x00031838
        /*02cc*/ 	.short	0x010a
        /*02ce*/ 	.byte	0xff
	.zero		1


	//   ....[25]....
        /*02d0*/ 	.word	0x00002560
        /*02d4*/ 	.word	0x00000002
        /*02d8*/ 	.word	0x00031860
        /*02dc*/ 	.short	0x010a
        /*02de*/ 	.byte	0xff
	.zero		1


	//   ....[26]....
        /*02e0*/ 	.word	0x00003d20
        /*02e4*/ 	.word	0x00000002
        /*02e8*/ 	.word	0x00000000
        /*02ec*/ 	.short	0x0101
        /*02ee*/ 	.byte	0xff
	.zero		1


	//   ....[27]....
        /*02f0*/ 	.word	0x00004090
        /*02f4*/ 	.word	0x00000002
        /*02f8*/ 	.word	0x00031800
        /*02fc*/ 	.short	0x010a
        /*02fe*/ 	.byte	0xff
	.zero		1


	//   ....[28]....
        /*0300*/ 	.word	0x00004110
        /*0304*/ 	.word	0x00000000
        /*0308*/ 	.word	0x00031870
        /*030c*/ 	.short	0x010a
        /*030e*/ 	.byte	0xff
	.zero		1


	//   ....[29]....
        /*0310*/ 	.word	0x00004180
        /*0314*/ 	.word	0x00000002
        /*0318*/ 	.word	0x00031840
        /*031c*/ 	.short	0x010a
        /*031e*/ 	.byte	0xff
	.zero		1


	//   ....[30]....
        /*0320*/ 	.word	0x000041f0
        /*0324*/ 	.word	0x00000002
        /*0328*/ 	.word	0x00031840
        /*032c*/ 	.short	0x010a
        /*032e*/ 	.byte	0xff
	.zero		1


	//   ....[31]....
        /*0330*/ 	.word	0x00004260
        /*0334*/ 	.word	0x00000003
        /*0338*/ 	.word	0x00031820
        /*033c*/ 	.short	0x010a
        /*033e*/ 	.byte	0xff
	.zero		1


	//   ....[32]....
        /*0340*/ 	.word	0x000042c0
        /*0344*/ 	.word	0x00000003
        /*0348*/ 	.word	0x00031828
        /*034c*/ 	.short	0x010a
        /*034e*/ 	.byte	0xff
	.zero		1


	//   ....[33]....
        /*0350*/ 	.word	0x00004320
        /*0354*/ 	.word	0x00000003
        /*0358*/ 	.word	0x00031830
        /*035c*/ 	.short	0x010a
        /*035e*/ 	.byte	0xff
	.zero		1


	//   ....[34]....
        /*0360*/ 	.word	0x00004390
        /*0364*/ 	.word	0x00000003
        /*0368*/ 	.word	0x00031838
        /*036c*/ 	.short	0x010a
        /*036e*/ 	.byte	0xff
	.zero		1


	//   ....[35]....
        /*0370*/ 	.word	0x000043f0
        /*0374*/ 	.word	0x00000002
        /*0378*/ 	.word	0x00031860
        /*037c*/ 	.short	0x010a
        /*037e*/ 	.byte	0xff
	.zero		1


	//----- nvinfo : EIATTR_NUM_MBARRIERS
	.align		4
.L_57:
        /*0380*/ 	.byte	0x03, 0x38
        /*0382*/ 	.short	0x0010


	//----- nvinfo : EIATTR_EXIT_INSTR_OFFSETS
	.align		4
        /*0384*/ 	.byte	0x04, 0x1c
        /*0386*/ 	.short	(.L_59 - .L_58)


	//   ....[0]....
.L_58:
        /*0388*/ 	.word	0x00000830


	//   ....[1]....
        /*038c*/ 	.word	0x00000e20


	//   ....[2]....
        /*0390*/ 	.word	0x00000ef0


	//   ....[3]....
        /*0394*/ 	.word	0x00001860


	//   ....[4]....
        /*0398*/ 	.word	0x000018d0


	//   ....[5]....
        /*039c*/ 	.word	0x00002200


	//   ....[6]....
        /*03a0*/ 	.word	0x00002260


	//   ....[7]....
        /*03a4*/ 	.word	0x00003e80


	//   ....[8]....
        /*03a8*/ 	.word	0x00004070


	//----- nvinfo : EIATTR_MAX_THREADS
	.align		4
.L_59:
        /*03ac*/ 	.byte	0x04, 0x05
        /*03ae*/ 	.short	(.L_61 - .L_60)
.L_60:
        /*03b0*/ 	.word	0x00000100
        /*03b4*/ 	.word	0x00000001
        /*03b8*/ 	.word	0x00000001


	//----- nvinfo : EIATTR_CRS_STACK_SIZE
	.align		4
.L_61:
        /*03bc*/ 	.byte	0x04, 0x1e
        /*03be*/ 	.short	(.L_63 - .L_62)
.L_62:
        /*03c0*/ 	.word	0x00000000


	//----- nvinfo : EIATTR_CBANK_PARAM_SIZE
	.align		4
.L_63:
        /*03c4*/ 	.byte	0x03, 0x19
        /*03c6*/ 	.short	0x02c0


	//----- nvinfo : EIATTR_PARAM_CBANK
	.align		4
        /*03c8*/ 	.byte	0x04, 0x0a
        /*03ca*/ 	.short	(.L_65 - .L_64)
	.align		4
.L_64:
        /*03cc*/ 	.word	index@(.nv.constant0._ZN9deep_gemm24sm100_fp8_gemm_1d1d_implILN4cute4UMMA5MajorE0ELS3_0ELj0ELj4096ELj7168ELj128ELj224ELj128ELj1ELj128ELj128ELj64ELj4ELj128ELj128ELj1ELb0ELj146ELNS_8GemmTypeE0ELb0EN7cutlass10bfloat16_tENS_16EpilogueIdentityEEEvPijjj14CUtensorMap_stS9_S9_S9_S9_)
        /*03d0*/ 	.short	0x0380
        /*03d2*/ 	.short	0x02c0


	//----- nvinfo : EIATTR_SW_WAR
	.align		4
.L_65:
        /*03d4*/ 	.byte	0x04, 0x36
        /*03d6*/ 	.short	(.L_67 - .L_66)
.L_66:
        /*03d8*/ 	.word	0x00000008
.L_67:


//--------------------- .nv.compat                --------------------------
	.section	.nv.compat,"",@"SHT_CUDA_COMPAT_INFO"
	.align	4
        /*0000*/ 	.byte	0x02, 0x02, 0x02, 0x00, 0x02, 0x05, 0x05, 0x00, 0x02, 0x03, 0x01, 0x00, 0x02, 0x06, 0x01, 0x00


//--------------------- .nv.callgraph             --------------------------
	.section	.nv.callgraph,"",@"SHT_CUDA_CALLGRAPH"
	.align	4
	.sectionentsize	8
	.align		4
        /*0000*/ 	.word	0x00000000
	.align		4
        /*0004*/ 	.word	0xffffffff
	.align		4
        /*0008*/ 	.word	0x00000000
	.align		4
        /*000c*/ 	.word	0xfffffffe
	.align		4
        /*0010*/ 	.word	0x00000000
	.align		4
        /*0014*/ 	.word	0xfffffffd
	.align		4
        /*0018*/ 	.word	0x00000000
	.align		4
        /*001c*/ 	.word	0xfffffffc


//--------------------- .nv.constant4             --------------------------
	.section	.nv.constant4,"a",@progbits
	.align	8
	.align		8
.nv.constant4:
        /*0000*/ 	.dword	_ZN47_INTERNAL_5bbf3b79_9_kernel_cu_6de28387_28952224cuda3std3__45__cpo5beginE
	.align		8
        /*0008*/ 	.dword	_ZN47_INTERNAL_5bbf3b79_9_kernel_cu_6de28387_28952224cuda3std3__45__cpo3endE
	.align		8
        /*0010*/ 	.dword	_ZN47_INTERNAL_5bbf3b79_9_kernel_cu_6de28387_28952224cuda3std3__45__cpo6cbeginE
	.align		8
        /*0018*/ 	.dword	_ZN47_INTERNAL_5bbf3b79_9_kernel_cu_6de28387_28952224cuda3std3__45__cpo4cendE
	.align		8
        /*0020*/ 	.dword	_ZN47_INTERNAL_5bbf3b79_9_kernel_cu_6de28387_28952224cuda3std3__449_GLOBAL__N__5bbf3b79_9_kernel_cu_6de28387_28952226ignoreE
	.align		8
        /*0028*/ 	.dword	_ZN47_INTERNAL_5bbf3b79_9_kernel_cu_6de28387_28952224cuda3std3__419piecewise_constructE
	.align		8
        /*0030*/ 	.dword	_ZN47_INTERNAL_5bbf3b79_9_kernel_cu_6de28387_28952224cuda3std3__48in_placeE
	.align		8
        /*0038*/ 	.dword	_ZN47_INTERNAL_5bbf3b79_9_kernel_cu_6de28387_28952224cuda3std6ranges3__45__cpo4swapE
	.align		8
        /*0040*/ 	.dword	_ZN47_INTERNAL_5bbf3b79_9_kernel_cu_6de28387_28952224cuda3std6ranges3__45__cpo9iter_moveE
	.align		8
        /*0048*/ 	.dword	_ZN47_INTERNAL_5bbf3b79_9_kernel_cu_6de28387_28952224cute7productE
	.align		8
        /*0050*/ 	.dword	_ZN47_INTERNAL_5bbf3b79_9_kernel_cu_6de28387_28952224cute1_E


//--------------------- .text._ZN9deep_gemm24sm100_fp8_gemm_1d1d_implILN4cute4UMMA5MajorE0ELS3_0ELj0ELj4096ELj7168ELj128ELj224ELj128ELj1ELj128ELj128ELj64ELj4ELj128ELj128ELj1ELb0ELj146ELNS_8GemmTypeE0ELb0EN7cutlass10bfloat16_tENS_16EpilogueIdentityEEEvPijjj14CUtensorMap_stS9_S9_S9_S9_ --------------------------
	.section	.text._ZN9deep_gemm24sm100_fp8_gemm_1d1d_implILN4cute4UMMA5MajorE0ELS3_0ELj0ELj4096ELj7168ELj128ELj224ELj128ELj1ELj128ELj128ELj64ELj4ELj128ELj128ELj1ELb0ELj146ELNS_8GemmTypeE0ELb0EN7cutlass10bfloat16_tENS_16EpilogueIdentityEEEvPijjj14CUtensorMap_stS9_S9_S9_S9_,"ax",@progbits
	.align	128
        .global         _ZN9deep_gemm24sm100_fp8_gemm_1d1d_implILN4cute4UMMA5MajorE0ELS3_0ELj0ELj4096ELj7168ELj128ELj224ELj128ELj1ELj128ELj128ELj64ELj4ELj128ELj128ELj1ELb0ELj146ELNS_8GemmTypeE0ELb0EN7cutlass10bfloat16_tENS_16EpilogueIdentityEEEvPijjj14CUtensorMap_stS9_S9_S9_S9_
        .type           _ZN9deep_gemm24sm100_fp8_gemm_1d1d_implILN4cute4UMMA5MajorE0ELS3_0ELj0ELj4096ELj7168ELj128ELj224ELj128ELj1ELj128ELj128ELj64ELj4ELj128ELj128ELj1ELb0ELj146ELNS_8GemmTypeE0ELb0EN7cutlass10bfloat16_tENS_16EpilogueIdentityEEEvPijjj14CUtensorMap_stS9_S9_S9_S9_,@function
        .size           _ZN9deep_gemm24sm100_fp8_gemm_1d1d_implILN4cute4UMMA5MajorE0ELS3_0ELj0ELj4096ELj7168ELj128ELj224ELj128ELj1ELj128ELj128ELj64ELj4ELj128ELj128ELj1ELb0ELj146ELNS_8GemmTypeE0ELb0EN7cutlass10bfloat16_tENS_16EpilogueIdentityEEEvPijjj14CUtensorMap_stS9_S9_S9_S9_,(.L_x_81 - _ZN9deep_gemm24sm100_fp8_gemm_1d1d_implILN4cute4UMMA5MajorE0ELS3_0ELj0ELj4096ELj7168ELj128ELj224ELj128ELj1ELj128ELj128ELj64ELj4ELj128ELj128ELj1ELb0ELj146ELNS_8GemmTypeE0ELb0EN7cutlass10bfloat16_tENS_16EpilogueIdentityEEEvPijjj14CUtensorMap_stS9_S9_S9_S9_)
        .other          _ZN9deep_gemm24sm100_fp8_gemm_1d1d_implILN4cute4UMMA5MajorE0ELS3_0ELj0ELj4096ELj7168ELj128ELj224ELj128ELj1ELj128ELj128ELj64ELj4ELj128ELj128ELj1ELb0ELj146ELNS_8GemmTypeE0ELb0EN7cutlass10bfloat16_tENS_16EpilogueIdentityEEEvPijjj14CUtensorMap_stS9_S9_S9_S9_,@"STO_CUDA_ENTRY STV_DEFAULT"
_ZN9deep_gemm24sm100_fp8_gemm_1d1d_implILN4cute4UMMA5MajorE0ELS3_0ELj0ELj4096ELj7168ELj128ELj224ELj128ELj1ELj128ELj128ELj64ELj4ELj128ELj128ELj1ELb0ELj146ELNS_8GemmTypeE0ELb0EN7cutlass10bfloat16_tENS_16EpilogueIdentityEEEvPijjj14CUtensorMap_stS9_S9_S9_S9_:
.text._ZN9deep_gemm24sm100_fp8_gemm_1d1d_implILN4cute4UMMA5MajorE0ELS3_0ELj0ELj4096ELj7168ELj128ELj224ELj128ELj1ELj128ELj128ELj64ELj4ELj128ELj128ELj1ELb0ELj146ELNS_8GemmTypeE0ELb0EN7cutlass10bfloat16_tENS_16EpilogueIdentityEEEvPijjj14CUtensorMap_stS9_S9_S9_S9_:
[----:B------:R-:W1:Y:S01]  /*0000*/  LDC R1, c[0x0][0x37c] ;  /* 0x0000df00ff017b82 */ /* 0x000e620000000800 */
[----:B------:R-:W2:Y:S02]  /*0010*/  S2R R0, SR_TID.X ;  /* 0x0000000000007919 */ /* 0x000ea40000002100 */
[----:B--2---:R-:W-:-:S05]  /*0020*/  SHF.R.U32.HI R0, RZ, 0x5, R0 ;  /* 0x00000005ff007819 */ /* 0x004fca0000011600 */
[----:B------:R-:W2:Y:S02]  /*0030*/  SHFL.IDX PT, R3, R0, RZ, 0x1f ;  /* 0x00001fff00037589 */ /* 0x000ea400000e0000 */
[----:B--2---:R-:W-:-:S13]  /*0040*/  ISETP.NE.AND P0, PT, R3, 0x2, PT ;  /* 0x000000020300780c */ /* 0x004fda0003f05270 */
[----:B-1----:R-:W-:Y:S05]  /*0050*/  @!P0 BRA `(.L_x_0) ;  /* 0x0000000400008947 */ /* 0x002fea0003800000 */
[----:B------:R-:W-:-:S13]  /*0060*/  ISETP.NE.AND P0, PT, R3, 0x1, PT ;  /* 0x000000010300780c */ /* 0x000fda0003f05270 */
[----:B------:R-:W-:Y:S05]  /*0070*/  @!P0 BRA `(.L_x_1) ;  /* 0x0000000000608947 */ /* 0x000fea0003800000 */
[----:B------:R-:W-:-:S13]  /*0080*/  ISETP.NE.AND P0, PT, R3, RZ, PT ;  /* 0x000000ff0300720c */ /* 0x000fda0003f05270 */
[----:B------:R-:W-:Y:S05]  /*0090*/  @P0 BRA `(.L_x_2) ;  /* 0x0000000400a80947 */ /* 0x000fea0003800000 */
[----:B------:R-:W-:Y:S01]  /*00a0*/  ELECT P0, URZ, PT ;  /* 0x0000000000ff782f */ /* 0x000fe20003800000 */
[----:B------:R-:W-:-:S12]  /*00b0*/  BSSY.RECONVERGENT B0, `(.L_x_3) ;  /* 0x0000013000007945 */ /* 0x000fd80003800200 */
[----:B------:R-:W-:Y:S05]  /*00c0*/  @!P0 BRA `(.L_x_4) ;  /* 0x0000000000448947 */ /* 0x000fea0003800000 */
[----:B------:R-:W1:Y:S02]  /*00d0*/  LDCU.64 UR4, c[0x0][0x348] ;  /* 0x00006900ff0477ac */ /* 0x000e640008000a00 */
[----:B-1----:R-:W-:Y:S02]  /*00e0*/  UIADD3 UR12, UP4, UPT, UR4, 0x40, URZ ;  /* 0x00000040040c7890 */ /* 0x002fe4000ff9e0ff */
[----:B------:R-:W-:Y:S02]  /*00f0*/  UIADD3 UR10, UP3, UPT, UR4, 0xc0, URZ ;  /* 0x000000c0040a7890 */ /* 0x000fe4000ff7e0ff */
[----:B------:R-:W-:Y:S02]  /*0100*/  UIADD3 UR8, UP2, UPT, UR4, 0x140, URZ ;  /* 0x0000014004087890 */ /* 0x000fe4000ff5e0ff */
[----:B------:R-:W-:Y:S02]  /*0110*/  UIADD3 UR6, UP1, UPT, UR4, 0x1c0, URZ ;  /* 0x000001c004067890 */ /* 0x000fe4000ff3e0ff */
[----:B------:R-:W-:-:S02]  /*0120*/  UIADD3 UR4, UP0, UPT, UR4, 0x240, URZ ;  /* 0x0000024004047890 */ /* 0x000fc4000ff1e0ff */
[----:B------:R-:W-:Y:S02]  /*0130*/  UIADD3.X UR13, UPT, UPT, URZ, UR5, URZ, UP4, !UPT ;  /* 0x00000005ff0d7290 */ /* 0x000fe4000a7fe4ff */
[----:B------:R-:W-:Y:S02]  /*0140*/  UIADD3.X UR11, UPT, UPT, URZ, UR5, URZ, UP3, !UPT ;  /* 0x00000005ff0b7290 */ /* 0x000fe40009ffe4ff */
[----:B------:R-:W-:Y:S02]  /*0150*/  UIADD3.X UR9, UPT, UPT, URZ, UR5, URZ, UP2, !UPT ;  /* 0x00000005ff097290 */ /* 0x000fe400097fe4ff */
[----:B------:R-:W-:Y:S02]  /*0160*/  UIADD3.X UR7, UPT, UPT, URZ, UR5, URZ, UP1, !UPT ;  /* 0x00000005ff077290 */ /* 0x000fe40008ffe4ff */
[----:B------:R-:W-:Y:S01]  /*0170*/  UIADD3.X UR5, UPT, UPT, URZ, UR5, URZ, UP0, !UPT ;  /* 0x00000005ff057290 */ /* 0x000fe200087fe4ff */
[----:B------:R1:W-:Y:S02]  /*0180*/  UTMACCTL.PF [UR12] ;  /* 0x000000000c0079b9 */ /* 0x0003e40008040000 */
[----:B------:R1:W-:Y:S02]  /*0190*/  UTMACCTL.PF [UR10] ;  /* 0x000000000a0079b9 */ /* 0x0003e40008040000 */
[----:B------:R1:W-:Y:S02]  /*01a0*/  UTMACCTL.PF [UR8] ;  /* 0x00000000080079b9 */ /* 0x0003e40008040000 */
[----:B------:R1:W-:Y:S02]  /*01b0*/  UTMACCTL.PF [UR6] ;  /* 0x00000000060079b9 */ /* 0x0003e40008040000 */
[----:B------:R1:W-:Y:S02]  /*01c0*/  UTMACCTL.PF [UR4] ;  /* 0x00000000040079b9 */ /* 0x0003e40008040000 */
[----:B-1----:R-:W-:Y:S01]  /*01d0*/  NOP ;  /* 0x0000000000007918 */ /* 0x002fe20000000000 */
.L_x_4:
[----:B------:R-:W-:Y:S05]  /*01e0*/  BSYNC.RECONVERGENT B0 ;  /* 0x0000000000007941 */ /* 0x000fea0003800200 */
.L_x_3:
[----:B------:R-:W-:Y:S05]  /*01f0*/  BRA `(.L_x_2) ;  /* 0x0000000400507947 */ /* 0x000fea0003800000 */
.L_x_1:
[----:B------:R-:W-:Y:S01]  /*0200*/  ELECT P0, URZ, PT ;  /* 0x0000000000ff782f */ /* 0x000fe20003800000 */
[----:B------:R-:W-:-:S12]  /*0210*/  BSSY.RECONVERGENT B0, `(.L_x_5) ;  /* 0x0000023000007945 */ /* 0x000fd80003800200 */
[----:B------:R-:W-:Y:S05]  /*0220*/  @!P0 BRA `(.L_x_6) ;  /* 0x0000000000848947 */ /* 0x000fea0003800000 */
[----:B------:R-:W1:Y:S01]  /*0230*/  S2UR UR5, SR_CgaCtaId ;  /* 0x00000000000579c3 */ /* 0x000e620000008800 */
[----:B------:R-:W-:Y:S01]  /*0240*/  UMOV UR7, 0x400 ;  /* 0x0000040000077882 */ /* 0x000fe20000000000 */
[----:B------:R-:W-:Y:S01]  /*0250*/  UMOV UR6, 0x1 ;  /* 0x0000000100067882 */ /* 0x000fe20000000000 */
[----:B------:R-:W-:Y:S02]  /*0260*/  UMOV UR4, 0x20 ;  /* 0x0000002000047882 */ /* 0x000fe40000000000 */
[----:B------:R-:W-:-:S04]  /*0270*/  UIADD3 UR8, UPT, UPT, -UR4, 0x100000, URZ ;  /* 0x0010000004087890 */ /* 0x000fc8000fffe1ff */
[----:B------:R-:W-:Y:S02]  /*0280*/  USHF.L.U32 UR9, UR8, 0xb, URZ ;  /* 0x0000000b08097899 */ /* 0x000fe400080006ff */
[----:B------:R-:W-:Y:S01]  /*0290*/  USHF.L.U32 UR8, UR8, 0x1, URZ ;  /* 0x0000000108087899 */ /* 0x000fe200080006ff */
[----:B------:R-:W-:Y:S02]  /*02a0*/  UMOV UR4, 0x80 ;  /* 0x0000008000047882 */ /* 0x000fe40000000000 */
[----:B------:R-:W-:-:S04]  /*02b0*/  UIADD3 UR10, UPT, UPT, -UR4, 0x100000, URZ ;  /* 0x00100000040a7890 */ /* 0x000fc8000fffe1ff */
[----:B------:R-:W-:Y:S02]  /*02c0*/  USHF.L.U32 UR11, UR10, 0xb, URZ ;  /* 0x0000000b0a0b7899 */ /* 0x000fe400080006ff */
[----:B------:R-:W-:Y:S02]  /*02d0*/  USHF.L.U32 UR10, UR10, 0x1, URZ ;  /* 0x000000010a0a7899 */ /* 0x000fe400080006ff */
[----:B-1----:R-:W-:Y:S02]  /*02e0*/  ULEA UR5, UR5, UR7, 0x18 ;  /* 0x0000000705057291 */ /* 0x002fe4000f8ec0ff */
[----:B------:R-:W-:-:S04]  /*02f0*/  UIADD3 UR6, UPT, UPT, -UR6, 0x100000, URZ ;  /* 0x0010000006067890 */ /* 0x000fc8000fffe1ff */
[----:B------:R-:W-:Y:S02]  /*0300*/  USHF.L.U32 UR7, UR6, 0xb, URZ ;  /* 0x0000000b06077899 */ /* 0x000fe400080006ff */
[----:B------:R-:W-:Y:S01]  /*0310*/  USHF.L.U32 UR6, UR6, 0x1, URZ ;  /* 0x0000000106067899 */ /* 0x000fe200080006ff */
[----:B------:R-:W1:Y:S11]  /*0320*/  FENCE.VIEW.ASYNC.S ;  /* 0x00000000000073c6 */ /* 0x000e760000000000 */
[----:B-1----:R1:W2:Y:S01]  /*0330*/  SYNCS.EXCH.64 URZ, [UR5+0x31800], UR6 ;  /* 0x0318000605ff75b2 */ /* 0x0022a20008000100 */
[----:B------:R1:W3:Y:S01]  /*0340*/  SYNCS.EXCH.64 URZ, [UR5+0x31820], UR6 ;  /* 0x0318200605ff75b2 */ /* 0x0002e20008000100 */
[----:B------:R1:W4:Y:S01]  /*0350*/  SYNCS.EXCH.64 URZ, [UR5+0x31840], UR8 ;  /* 0x0318400805ff75b2 */ /* 0x0003220008000100 */
[----:B------:R1:W5:Y:S01]  /*0360*/  SYNCS.EXCH.64 URZ, [UR5+0x31808], UR6 ;  /* 0x0318080605ff75b2 */ /* 0x0003620008000100 */
[----:B------:R1:W1:Y:S01]  /*0370*/  SYNCS.EXCH.64 URZ, [UR5+0x31828], UR6 ;  /* 0x0318280605ff75b2 */ /* 0x0002620008000100 */
        /* <DEDUP_REMOVED lines=11> */
[----:B------:R-:W-:Y:S01]  /*0430*/  NOP ;  /* 0x0000000000007918 */ /* 0x000fe20000000000 */
.L_x_6:
[----:B-1----:R-:W-:Y:S05]  /*0440*/  BSYNC.RECONVERGENT B0 ;  /* 0x0000000000007941 */ /* 0x002fea0003800200 */
.L_x_5:
[----:B------:R-:W-:Y:S05]  /*0450*/  BRA `(.L_x_2) ;  /* 0x0000000000b87947 */ /* 0x000fea0003800000 */
.L_x_0:
[----:B------:R-:W1:Y:S01]  /*0460*/  S2UR UR6, SR_CgaCtaId ;  /* 0x00000000000679c3 */ /* 0x000e620000008800 */
[----:B------:R-:W-:Y:S01]  /*0470*/  NOP ;  /* 0x0000000000007918 */ /* 0x000fe20000000000 */
[----:B------:R-:W-:Y:S01]  /*0480*/  UMOV UR4, 0x40 ;  /* 0x0000004000047882 */ /* 0x000fe20000000000 */
[----:B------:R-:W-:Y:S01]  /*0490*/  UMOV UR5, 0x400 ;  /* 0x0000040000057882 */ /* 0x000fe20000000000 */
[----:B-1----:R-:W-:Y:S02]  /*04a0*/  ULEA UR4, UR6, UR4, 0x18 ;  /* 0x0000000406047291 */ /* 0x002fe4000f8ec0ff */
[----:B------:R-:W-:-:S07]  /*04b0*/  ULEA UR5, UR6, UR5, 0x18 ;  /* 0x0000000506057291 */ /* 0x000fce000f8ec0ff */
[----:B------:R-:W1:Y:S02]  /*04c0*/  LDS.U8 R0, [UR4] ;  /* 0x00000004ff007984 */ /* 0x000e640008000000 */
[----:B-1----:R-:W-:-:S13]  /*04d0*/  ISETP.NE.AND P0, PT, R0, RZ, PT ;  /* 0x000000ff0000720c */ /* 0x002fda0003f05270 */
[----:B------:R-:W-:Y:S05]  /*04e0*/  @P0 BRA `(.L_x_7) ;  /* 0x00000000007c0947 */ /* 0x000fea0003800000 */
[----:B------:R-:W-:-:S13]  /*04f0*/  ELECT P0, URZ, PT ;  /* 0x0000000000ff782f */ /* 0x000fda0003800000 */
[----:B------:R-:W-:Y:S05]  /*0500*/  @!P0 BRA `(.L_x_8) ;  /* 0x0000000000848947 */ /* 0x000fea0003800000 */
[----:B------:R-:W-:Y:S01]  /*0510*/  UMOV UR4, 0x10 ;  /* 0x0000001000047882 */ /* 0x000fe20000000000 */
[----:B------:R-:W-:-:S04]  /*0520*/  IMAD.MOV.U32 R2, RZ, RZ, 0xffff ;  /* 0x0000ffffff027424 */ /* 0x000fc800078e00ff */
[----:B------:R-:W-:Y:S04]  /*0530*/  DEPBAR.LE SB1, 0x36 ;  /* 0x00009d800000791a */ /* 0x000fe80000000000 */
[----:B------:R-:W1:Y:S02]  /*0540*/  UTCATOMSWS.FIND_AND_SET.ALIGN UP0, UR4, UR4 ;  /* 0x00000004000475e3 */ /* 0x000e640008000800 */
[----:B-1----:R-:W-:Y:S01]  /*0550*/  PLOP3.LUT P0, PT, PT, PT, UP0, 0x80, 0x8 ;  /* 0x000000000008781c */ /* 0x002fe20003f0f008 */
[----:B------:R-:W-:-:S03]  /*0560*/  IMAD.U32 R7, RZ, RZ, UR4 ;  /* 0x00000004ff077e24 */ /* 0x000fc6000f8e00ff */
[----:B------:R-:W-:-:S04]  /*0570*/  SEL R0, RZ, 0xffffffff, !P0 ;  /* 0xffffffffff007807 */ /* 0x000fc80004000000 */
[----:B------:R-:W-:Y:S01]  /*0580*/  ISETP.NE.AND P0, PT, R0, RZ, PT ;  /* 0x000000ff0000720c */ /* 0x000fe20003f05270 */
[----:B------:R-:W-:-:S12]  /*0590*/  IMAD.MOV.U32 R0, RZ, RZ, 0x1 ;  /* 0x00000001ff007424 */ /* 0x000fd800078e00ff */
[----:B------:R-:W-:Y:S05]  /*05a0*/  @P0 BRA `(.L_x_9) ;  /* 0x0000000000240947 */ /* 0x000fea0003800000 */
.L_x_10:
[----:B------:R-:W-:Y:S05]  /*05b0*/  NANOSLEEP 0x64 ;  /* 0x000000640000795d */ /* 0x000fea0003800000 */
[----:B------:R-:W-:-:S05]  /*05c0*/  UMOV UR4, 0x10 ;  /* 0x0000001000047882 */ /* 0x000fca0000000000 */
[----:B------:R-:W-:Y:S04]  /*05d0*/  DEPBAR.LE SB1, 0x36 ;  /* 0x00009d800000791a */ /* 0x000fe80000000000 */
[----:B------:R-:W1:Y:S02]  /*05e0*/  UTCATOMSWS.FIND_AND_SET.ALIGN UP0, UR4, UR4 ;  /* 0x00000004000475e3 */ /* 0x000e640008000800 */
[----:B-1----:R-:W-:Y:S01]  /*05f0*/  PLOP3.LUT P0, PT, PT, PT, UP0, 0x80, 0x8 ;  /* 0x000000000008781c */ /* 0x002fe20003f0f008 */
[----:B------:R-:W-:-:S03]  /*0600*/  IMAD.U32 R7, RZ, RZ, UR4 ;  /* 0x00000004ff077e24 */ /* 0x000fc6000f8e00ff */
[----:B------:R-:W-:-:S04]  /*0610*/  SEL R4, RZ, 0xffffffff, !P0 ;  /* 0xffffffffff047807 */ /* 0x000fc80004000000 */
[----:B------:R-:W-:-:S13]  /*0620*/  ISETP.NE.AND P0, PT, R4, RZ, PT ;  /* 0x000000ff0400720c */ /* 0x000fda0003f05270 */
[----:B------:R-:W-:Y:S05]  /*0630*/  @!P0 BRA `(.L_x_10) ;  /* 0xfffffffc00dc8947 */ /* 0x000fea000383ffff */
.L_x_9:
[C---:B------:R-:W-:Y:S01]  /*0640*/  VIADD R5, R7.reuse, 0x10 ;  /* 0x0000001007057836 */ /* 0x040fe20000000000 */
[----:B------:R-:W-:Y:S01]  /*0650*/  UMOV UR4, 0x50 ;  /* 0x0000005000047882 */ /* 0x000fe20000000000 */
[----:B------:R-:W-:Y:S01]  /*0660*/  SHF.L.U32 R2, R2, R7, RZ ;  /* 0x0000000702027219 */ /* 0x000fe200000006ff */
[----:B------:R-:W-:Y:S01]  /*0670*/  ULEA UR4, UR6, UR4, 0x18 ;  /* 0x0000000406047291 */ /* 0x000fe2000f8ec0ff */
[----:B------:R-:W-:Y:S01]  /*0680*/  IMAD.SHL.U32 R7, R7, 0x20, RZ ;  /* 0x0000002007077824 */ /* 0x000fe200078e00ff */
[----:B------:R-:W-:-:S04]  /*0690*/  SHF.L.U32 R5, R0, R5, RZ ;  /* 0x0000000500057219 */ /* 0x000fc800000006ff */
[----:B------:R-:W-:-:S05]  /*06a0*/  LOP3.LUT R2, R5, R2, RZ, 0xfc, !PT ;  /* 0x0000000205027212 */ /* 0x000fca00078efcff */
[----:B------:R1:W-:Y:S04]  /*06b0*/  ATOMS.OR RZ, [UR4], R2 ;  /* 0x00000002ffff798c */ /* 0x0003e8000b000004 */
[----:B------:R1:W-:Y:S01]  /*06c0*/  STS [UR5+0x31880], R7 ;  /* 0x03188007ff007988 */ /* 0x0003e20008000805 */
[----:B------:R-:W-:Y:S05]  /*06d0*/  BRA `(.L_x_8) ;  /* 0x0000000000107947 */ /* 0x000fea0003800000 */
.L_x_7:
[----:B------:R-:W-:Y:S02]  /*06e0*/  MOV R0, 0xffffffff ;  /* 0xffffffff00007802 */ /* 0x000fe40000000f00 */
[----:B------:R-:W-:-:S03]  /*06f0*/  MOV R4, 0x720 ;  /* 0x0000072000047802 */ /* 0x000fc60000000f00 */
[----:B------:R1:W-:Y:S04]  /*0700*/  STS [UR5+0x31880], R0 ;  /* 0x03188000ff007988 */ /* 0x0003e80008000805 */
[----:B-1----:R-:W-:Y:S05]  /*0710*/  CALL.REL.NOINC `($__internal_1_$__cuda_sm10x_tcgen05_guardrail_trap_phase_invalid_during_alloc) ;  /* 0x0000003c00547944 */ /* 0x002fea0003c00000 */
.L_x_8:
[----:B------:R-:W-:Y:S05]  /*0720*/  WARPSYNC.ALL ;  /* 0x0000000000007948 */ /* 0x000fea0003800000 */
[----:B------:R-:W-:Y:S01]  /*0730*/  NOP ;  /* 0x0000000000007918 */ /* 0x000fe20000000000 */
.L_x_2:
[----:B------:R-:W1:Y:S01]  /*0740*/  LDC R0, c[0x0][0x388] ;  /* 0x0000e200ff007b82 */ /* 0x000e620000000800 */
[----:B------:R-:W5:Y:S07]  /*0750*/  S2R R21, SR_LANEID ;  /* 0x0000000000157919 */ /* 0x000f6e0000000000 */
[----:B--2345:R-:W-:Y:S01]  /*0760*/  BAR.SYNC.DEFER_BLOCKING 0x0 ;  /* 0x0000000000007b1d */ /* 0x03cfe20000010000 */
[----:B------:R-:W-:Y:S02]  /*0770*/  ISETP.NE.AND P0, PT, R3, RZ, PT ;  /* 0x000000ff0300720c */ /* 0x000fe40003f05270 */
[----:B-1----:R-:W-:-:S04]  /*0780*/  IADD3 R0, PT, PT, R0, 0x7f, RZ ;  /* 0x0000007f00007810 */ /* 0x002fc80007ffe0ff */
[----:B------:R-:W-:-:S05]  /*0790*/  SHF.R.U32.HI R31, RZ, 0x7, R0 ;  /* 0x00000007ff1f7819 */ /* 0x000fca0000011600 */
[----:B------:R-:W-:Y:S02]  /*07a0*/  IMAD R5, R31, 0x13, RZ ;  /* 0x000000131f057824 */ /* 0x000fe400078e02ff */
[----:B------:R-:W-:Y:S05]  /*07b0*/  @!P0 BRA `(.L_x_11) ;  /* 0x0000001000348947 */ /* 0x000fea0003800000 */
[----:B------:R-:W-:Y:S01]  /*07c0*/  ISETP.NE.AND P0, PT, R3, 0x1, PT ;  /* 0x000000010300780c */ /* 0x000fe20003f05270 */
[----:B------:R-:W1:-:S12]  /*07d0*/  S2UR UR5, SR_CgaCtaId ;  /* 0x00000000000579c3 */ /* 0x000e580000008800 */
[----:B------:R-:W-:Y:S05]  /*07e0*/  @!P0 BRA `(.L_x_12) ;  /* 0x0000000400988947 */ /* 0x000fea0003800000 */
[----:B------:R-:W-:-:S13]  /*07f0*/  ISETP.NE.AND P0, PT, R3, 0x2, PT ;  /* 0x000000020300780c */ /* 0x000fda0003f05270 */
[----:B------:R-:W-:Y:S05]  /*0800*/  @P0 BRA `(.L_x_13) ;  /* 0x00000018008c0947 */ /* 0x000fea0003800000 */
[----:B------:R-:W2:Y:S02]  /*0810*/  S2UR UR4, SR_CTAID.X ;  /* 0x00000000000479c3 */ /* 0x000ea40000002500 */
[----:B--2---:R-:W-:-:S13]  /*0820*/  ISETP.LE.U32.AND P0, PT, R5, UR4, PT ;  /* 0x0000000405007c0c */ /* 0x004fda000bf03070 */
[----:B-1----:R-:W-:Y:S05]  /*0830*/  @P0 EXIT ;  /* 0x000000000000094d */ /* 0x002fea0003800000 */
[----:B------:R-:W-:Y:S01]  /*0840*/  ULOP3.LUT UR4, URZ, UR4, URZ, 0x33, !UPT ;  /* 0x00000004ff047292 */ /* 0x000fe2000f8e33ff */
[----:B------:R-:W-:Y:S01]  /*0850*/  SHF.R.U32.HI R20, RZ, 0x3, R21 ;  /* 0x00000003ff147819 */ /* 0x000fe20000011615 */
[----:B------:R-:W-:Y:S02]  /*0860*/  HFMA2 R16, -RZ, RZ, 0, 0 ;  /* 0x00000000ff107431 */ /* 0x000fe400000001ff */
[----:B------:R-:W-:Y:S01]  /*0870*/  IMAD.MOV.U32 R15, RZ, RZ, RZ ;  /* 0x000000ffff0f7224 */ /* 0x000fe200078e00ff */
[----:B------:R-:W-:Y:S01]  /*0880*/  UMOV UR5, URZ ;  /* 0x000000ff00057c82 */ /* 0x000fe20008000000 */
[C---:B------:R-:W-:Y:S01]  /*0890*/  LOP3.LUT R18, R20.reuse, 0x2, RZ, 0x3c, !PT ;  /* 0x0000000214127812 */ /* 0x040fe200078e3cff */
[----:B------:R-:W-:Y:S01]  /*08a0*/  VIADD R25, R5, UR4 ;  /* 0x0000000405197c36 */ /* 0x000fe20008000000 */
[C---:B------:R-:W-:Y:S01]  /*08b0*/  LOP3.LUT R4, R20.reuse, 0x3, RZ, 0x3c, !PT ;  /* 0x0000000314047812 */ /* 0x040fe200078e3cff */
[C---:B------:R-:W-:Y:S01]  /*08c0*/  IMAD.SHL.U32 R0, R20.reuse, 0x20, RZ ;  /* 0x0000002014007824 */ /* 0x040fe200078e00ff */
[----:B------:R-:W-:Y:S01]  /*08d0*/  LOP3.LUT R6, R20, 0x1, RZ, 0x3c, !PT ;  /* 0x0000000114067812 */ /* 0x000fe200078e3cff */
[C---:B------:R-:W-:Y:S01]  /*08e0*/  IMAD R20, R21.reuse, 0x4, R20 ;  /* 0x0000000415147824 */ /* 0x040fe200078e0214 */
[----:B------:R-:W-:Y:S01]  /*08f0*/  SHF.R.U32.HI R25, RZ, 0x1, R25 ;  /* 0x00000001ff197819 */ /* 0x000fe20000011619 */
[C---:B------:R-:W-:Y:S01]  /*0900*/  IMAD.IADD R24, R0.reuse, 0x1, R21 ;  /* 0x0000000100187824 */ /* 0x040fe200078e0215 */
[C---:B------:R-:W-:Y:S01]  /*0910*/  LOP3.LUT R2, R0.reuse, 0x20, RZ, 0x3c, !PT ;  /* 0x0000002000027812 */ /* 0x040fe200078e3cff */
[----:B------:R-:W-:Y:S01]  /*0920*/  IMAD R18, R21, 0x4, R18 ;  /* 0x0000000415127824 */ /* 0x000fe200078e0212 */
[C---:B------:R-:W-:Y:S01]  /*0930*/  LOP3.LUT R22, R0.reuse, 0x40, RZ, 0x3c, !PT ;  /* 0x0000004000167812 */ /* 0x040fe200078e3cff */
[----:B------:R-:W-:Y:S01]  /*0940*/  IMAD.HI.U32 R25, R25, -0x1f8fc7e3, RZ ;  /* 0xe070381d19197827 */ /* 0x000fe200078e00ff */
[----:B------:R-:W-:-:S02]  /*0950*/  LOP3.LUT R0, R0, 0x60, RZ, 0x3c, !PT ;  /* 0x0000006000007812 */ /* 0x000fc400078e3cff */
[C---:B------:R-:W-:Y:S01]  /*0960*/  LEA R19, R21.reuse, R6, 0x2 ;  /* 0x0000000615137211 */ /* 0x040fe200078e10ff */
[----:B------:R-:W-:Y:S01]  /*0970*/  IMAD R17, R21, 0x4, R4 ;  /* 0x0000000415117824 */ /* 0x000fe200078e0204 */
[----:B------:R-:W-:Y:S01]  /*0980*/  IADD3 R23, PT, PT, R2, R21, RZ ;  /* 0x0000001502177210 */ /* 0x000fe20007ffe0ff */
[----:B------:R-:W-:Y:S01]  /*0990*/  IMAD.IADD R22, R22, 0x1, R21 ;  /* 0x0000000116167824 */ /* 0x000fe200078e0215 */
[----:B------:R-:W-:Y:S01]  /*09a0*/  SHF.R.U32.HI R25, RZ, 0x6, R25 ;  /* 0x00000006ff197819 */ /* 0x000fe20000011619 */
[----:B------:R-:W-:-:S07]  /*09b0*/  IMAD.IADD R21, R0, 0x1, R21 ;  /* 0x0000000100157824 */ /* 0x000fce00078e0215 */
.L_x_17:
[----:B-1----:R-:W1:Y:S01]  /*09c0*/  S2R R0, SR_CgaCtaId ;  /* 0x0000000000007919 */ /* 0x002e620000008800 */
[----:B------:R-:W-:Y:S01]  /*09d0*/  MOV R3, 0x400 ;  /* 0x0000040000037802 */ /* 0x000fe20000000f00 */
[----:B------:R-:W-:-:S03]  /*09e0*/  UMOV UR4, URZ ;  /* 0x000000ff00047c82 */ /* 0x000fc60008000000 */
[----:B-1----:R-:W-:-:S07]  /*09f0*/  LEA R0, R0, R3, 0x18 ;  /* 0x0000000300007211 */ /* 0x002fce00078ec0ff */
.L_x_16:
[----:B-1----:R-:W-:Y:S01]  /*0a00*/  LEA R2, R15, R0, 0x3 ;  /* 0x000000000f027211 */ /* 0x002fe200078e18ff */
[----:B------:R-:W-:Y:S01]  /*0a10*/  ULOP3.LUT UP0, URZ, UR4, 0x3, URZ, 0xc0, !UPT ;  /* 0x0000000304ff7892 */ /* 0x000fe2000f80c0ff */
[----:B------:R-:W-:-:S04]  /*0a20*/  SHF.L.U32 R5, R16, 0x1f, RZ ;  /* 0x0000001f10057819 */ /* 0x000fc800000006ff */
[----:B------:R-:W1:Y:S02]  /*0a30*/  SYNCS.PHASECHK.TRANS64.TRYWAIT P0, [R2+URZ+0x31800], R5 ;  /* 0x03180005020075a7 */ /* 0x000e6400080011ff */
[----:B-1----:R-:W-:Y:S05]  /*0a40*/  @!P0 BRA `(.L_x_14) ;  /* 0x00000034008c8947 */ /* 0x002fea0003800000 */
.L_x_60:
[----:B------:R-:W-:Y:S05]  /*0a50*/  BRA.U UP0, `(.L_x_15) ;  /* 0x0000000100bc7547 */ /* 0x000fea000b800000 */
[C-C-:B------:R-:W-:Y:S02]  /*0a60*/  IMAD R26, R15.reuse, 0x200, R0.reuse ;  /* 0x000002000f1a7824 */ /* 0x140fe400078e0200 */
[----:B------:R-:W-:Y:S02]  /*0a70*/  IMAD R3, R15, 0x400, R0 ;  /* 0x000004000f037824 */ /* 0x000fe400078e0200 */
[--C-:B------:R-:W-:Y:S01]  /*0a80*/  IMAD R9, R24, 0x4, R26.reuse ;  /* 0x0000000418097824 */ /* 0x100fe200078e021a */
[-C--:B------:R-:W-:Y:S01]  /*0a90*/  LEA R8, R23, R26.reuse, 0x2 ;  /* 0x0000001a17087211 */ /* 0x080fe200078e10ff */
[--C-:B------:R-:W-:Y:S01]  /*0aa0*/  IMAD R29, R22, 0x4, R26.reuse ;  /* 0x00000004161d7824 */ /* 0x100fe200078e021a */
[-C--:B------:R-:W-:Y:S01]  /*0ab0*/  LEA R27, R21, R26.reuse, 0x2 ;  /* 0x0000001a151b7211 */ /* 0x080fe200078e10ff */
[--C-:B-1----:R-:W-:Y:S01]  /*0ac0*/  IMAD R5, R19, 0x4, R26.reuse ;  /* 0x0000000413057824 */ /* 0x102fe200078e021a */
[-C--:B------:R-:W-:Y:S01]  /*0ad0*/  LEA R6, R20, R26.reuse, 0x2 ;  /* 0x0000001a14067211 */ /* 0x080fe200078e10ff */
[----:B------:R-:W1:Y:S01]  /*0ae0*/  LDS R9, [R9+0x30000] ;  /* 0x0300000009097984 */ /* 0x000e620000000800 */
[----:B------:R-:W-:Y:S01]  /*0af0*/  LEA R4, R18, R26, 0x2 ;  /* 0x0000001a12047211 */ /* 0x000fe200078e10ff */
[----:B------:R-:W-:Y:S01]  /*0b00*/  IMAD R26, R17, 0x4, R26 ;  /* 0x00000004111a7824 */ /* 0x000fe200078e021a */
[-C--:B------:R-:W-:Y:S01]  /*0b10*/  LEA R14, R24, R3.reuse, 0x2 ;  /* 0x00000003180e7211 */ /* 0x080fe200078e10ff */
[----:B------:R-:W2:Y:S01]  /*0b20*/  LDS R8, [R8+0x30000] ;  /* 0x0300000008087984 */ /* 0x000ea20000000800 */
[--C-:B------:R-:W-:Y:S01]  /*0b30*/  IMAD R11, R23, 0x4, R3.reuse ;  /* 0x00000004170b7824 */ /* 0x100fe200078e0203 */
[----:B------:R-:W-:Y:S01]  /*0b40*/  LEA R10, R22, R3, 0x2 ;  /* 0x00000003160a7211 */ /* 0x000fe200078e10ff */
[----:B------:R-:W-:Y:S01]  /*0b50*/  IMAD R7, R21, 0x4, R3 ;  /* 0x0000000415077824 */ /* 0x000fe200078e0203 */
[----:B------:R-:W3:Y:S04]  /*0b60*/  LDS R29, [R29+0x30000] ;  /* 0x030000001d1d7984 */ /* 0x000ee80000000800 */
[----:B------:R-:W4:Y:S01]  /*0b70*/  LDS R27, [R27+0x30000] ;  /* 0x030000001b1b7984 */ /* 0x000f220000000800 */
[----:B------:R-:W-:-:S03]  /*0b80*/  NOP ;  /* 0x0000000000007918 */ /* 0x000fc60000000000 */
[----:B-1----:R1:W-:Y:S04]  /*0b90*/  STS [R6+0x30000], R9 ;  /* 0x0300000906007388 */ /* 0x0023e80000000800 */
[----:B--2---:R2:W-:Y:S04]  /*0ba0*/  STS [R5+0x30000], R8 ;  /* 0x0300000805007388 */ /* 0x0045e80000000800 */
[----:B---3--:R3:W-:Y:S04]  /*0bb0*/  STS [R4+0x30000], R29 ;  /* 0x0300001d04007388 */ /* 0x0087e80000000800 */
[----:B----4-:R-:W-:Y:S04]  /*0bc0*/  STS [R26+0x30000], R27 ;  /* 0x0300001b1a007388 */ /* 0x010fe80000000800 */
[----:B------:R-:W4:Y:S04]  /*0bd0*/  LDS R13, [R14+0x30800] ;  /* 0x030800000e0d7984 */ /* 0x000f280000000800 */
[----:B------:R-:W5:Y:S04]  /*0be0*/  LDS R12, [R11+0x30800] ;  /* 0x030800000b0c7984 */ /* 0x000f680000000800 */
[----:B------:R-:W5:Y:S01]  /*0bf0*/  LDS R9, [R10+0x30800] ;  /* 0x030800000a097984 */ /* 0x000f620000000800 */
[----:B-1----:R-:W-:-:S03]  /*0c00*/  LEA R6, R20, R3, 0x2 ;  /* 0x0000000314067211 */ /* 0x002fc600078e10ff */
[----:B------:R-:W1:Y:S01]  /*0c10*/  LDS R8, [R7+0x30800] ;  /* 0x0308000007087984 */ /* 0x000e620000000800 */
[----:B--2---:R-:W-:Y:S01]  /*0c20*/  IMAD R5, R19, 0x4, R3 ;  /* 0x0000000413057824 */ /* 0x004fe200078e0203 */
[----:B------:R-:W-:Y:S01]  /*0c30*/  NOP ;  /* 0x0000000000007918 */ /* 0x000fe20000000000 */
[-C--:B---3--:R-:W-:Y:S02]  /*0c40*/  LEA R4, R18, R3.reuse, 0x2 ;  /* 0x0000000312047211 */ /* 0x088fe400078e10ff */
[----:B------:R-:W-:Y:S01]  /*0c50*/  LEA R3, R17, R3, 0x2 ;  /* 0x0000000311037211 */ /* 0x000fe200078e10ff */
[----:B----4-:R-:W-:Y:S04]  /*0c60*/  STS [R6+0x30800], R13 ;  /* 0x0308000d06007388 */ /* 0x010fe80000000800 */
[----:B-----5:R-:W-:Y:S04]  /*0c70*/  STS [R5+0x30800], R12 ;  /* 0x0308000c05007388 */ /* 0x020fe80000000800 */
[----:B------:R-:W-:Y:S04]  /*0c80*/  STS [R4+0x30800], R9 ;  /* 0x0308000904007388 */ /* 0x000fe80000000800 */
[----:B-1----:R-:W-:Y:S04]  /*0c90*/  STS [R3+0x30800], R8 ;  /* 0x0308000803007388 */ /* 0x002fe80000000800 */
[----:B------:R-:W1:Y:S04]  /*0ca0*/  LDS R27, [R14+0x30a00] ;  /* 0x030a00000e1b7984 */ /* 0x000e680000000800 */
[----:B------:R-:W2:Y:S04]  /*0cb0*/  LDS R26, [R11+0x30a00] ;  /* 0x030a00000b1a7984 */ /* 0x000ea80000000800 */
[----:B------:R-:W3:Y:S04]  /*0cc0*/  LDS R29, [R10+0x30a00] ;  /* 0x030a00000a1d7984 */ /* 0x000ee80000000800 */
[----:B------:R-:W4:Y:S01]  /*0cd0*/  LDS R28, [R7+0x30a00] ;  /* 0x030a0000071c7984 */ /* 0x000f220000000800 */
[----:B------:R-:W-:-:S03]  /*0ce0*/  NOP ;  /* 0x0000000000007918 */ /* 0x000fc60000000000 */
[----:B-1----:R5:W-:Y:S04]  /*0cf0*/  STS [R6+0x30a00], R27 ;  /* 0x030a001b06007388 */ /* 0x002be80000000800 */
[----:B--2---:R5:W-:Y:S04]  /*0d00*/  STS [R5+0x30a00], R26 ;  /* 0x030a001a05007388 */ /* 0x004be80000000800 */
[----:B---3--:R5:W-:Y:S04]  /*0d10*/  STS [R4+0x30a00], R29 ;  /* 0x030a001d04007388 */ /* 0x008be80000000800 */
[----:B----4-:R5:W-:Y:S01]  /*0d20*/  STS [R3+0x30a00], R28 ;  /* 0x030a001c03007388 */ /* 0x010be20000000800 */
[----:B------:R1:W-:Y:S06]  /*0d30*/  MEMBAR.ALL.CTA ;  /* 0x0000000000007992 */ /* 0x0003ec0000008000 */
[----:B-1----:R-:W2:Y:S02]  /*0d40*/  FENCE.VIEW.ASYNC.S ;  /* 0x00000000000073c6 */ /* 0x002ea40000000000 */
.L_x_15:
[----:B-1----:R-:W-:Y:S01]  /*0d50*/  VIADD R2, R2, 0x31840 ;  /* 0x0003184002027836 */ /* 0x002fe20000000000 */
[C---:B------:R-:W-:Y:S01]  /*0d60*/  ISETP.NE.AND P0, PT, R15.reuse, 0x3, PT ;  /* 0x000000030f00780c */ /* 0x040fe20003f05270 */
[----:B------:R-:W-:Y:S01]  /*0d70*/  VIADD R15, R15, 0x1 ;  /* 0x000000010f0f7836 */ /* 0x000fe20000000000 */
[----:B------:R-:W-:Y:S02]  /*0d80*/  UIADD3 UR4, UPT, UPT, UR4, 0x1, URZ ;  /* 0x0000000104047890 */ /* 0x000fe4000fffe0ff */
[----:B------:R-:W-:Y:S02]  /*0d90*/  PRMT R2, RZ, 0x654, R2 ;  /* 0x00000654ff027816 */ /* 0x000fe40000000002 */
[----:B------:R-:W-:Y:S01]  /*0da0*/  SEL R15, R15, RZ, P0 ;  /* 0x000000ff0f0f7207 */ /* 0x000fe20000000000 */
[----:B------:R-:W-:Y:S01]  /*0db0*/  UISETP.NE.AND UP0, UPT, UR4, 0x38, UPT ;  /* 0x000000380400788c */ /* 0x000fe2000bf05270 */
[----:B--2---:R1:W-:Y:S02]  /*0dc0*/  SYNCS.ARRIVE.TRANS64.RED.A1T0 RZ, [R2+URZ], RZ ;  /* 0x000000ff02ff79a7 */ /* 0x0043e400081004ff */
[----:B------:R-:W-:-:S04]  /*0dd0*/  ISETP.NE.AND P0, PT, R15, RZ, PT ;  /* 0x000000ff0f00720c */ /* 0x000fc80003f05270 */
[----:B-----5:R-:W-:-:S04]  /*0de0*/  SEL R3, RZ, 0x1, P0 ;  /* 0x00000001ff037807 */ /* 0x020fc80000000000 */
[----:B------:R-:W-:Y:S01]  /*0df0*/  LOP3.LUT R16, R16, R3, RZ, 0x3c, !PT ;  /* 0x0000000310107212 */ /* 0x000fe200078e3cff */
[----:B------:R-:W-:Y:S06]  /*0e00*/  BRA.U UP0, `(.L_x_16) ;  /* 0xfffffff900fc7547 */ /* 0x000fec000b83ffff */
[----:B------:R-:W-:-:S13]  /*0e10*/  ISETP.NE.AND P0, PT, R25, UR5, PT ;  /* 0x0000000519007c0c */ /* 0x000fda000bf05270 */
[----:B------:R-:W-:Y:S05]  /*0e20*/  @!P0 EXIT ;  /* 0x000000000000894d */ /* 0x000fea0003800000 */
[----:B------:R-:W-:Y:S01]  /*0e30*/  UIADD3 UR5, UPT, UPT, UR5, 0x1, URZ ;  /* 0x0000000105057890 */ /* 0x000fe2000fffe0ff */
[----:B------:R-:W-:Y:S05]  /*0e40*/  BRA `(.L_x_17) ;  /* 0xfffffff800dc7947 */ /* 0x000fea000383ffff */
.L_x_12:
[----:B-1----:R-:W-:-:S09]  /*0e50*/  UISETP.NE.AND UP0, UPT, UR5, URZ, UPT ;  /* 0x000000ff0500728c */ /* 0x002fd2000bf05270 */
[----:B------:R-:W-:Y:S05]  /*0e60*/  BRA.U UP0, `(.L_x_13) ;  /* 0x0000001100f47547 */ /* 0x000fea000b800000 */
[----:B------:R-:W1:Y:S01]  /*0e70*/  S2UR UR4, SR_CTAID.X ;  /* 0x00000000000479c3 */ /* 0x000e620000002500 */
[----:B------:R-:W-:Y:S02]  /*0e80*/  UMOV UR8, 0x400 ;  /* 0x0000040000087882 */ /* 0x000fe40000000000 */
[----:B------:R-:W-:-:S04]  /*0e90*/  ULEA UR8, UR5, UR8, 0x18 ;  /* 0x0000000805087291 */ /* 0x000fc8000f8ec0ff */
[----:B------:R-:W-:Y:S02]  /*0ea0*/  UIADD3 UR5, UPT, UPT, UR8, 0x14000, URZ ;  /* 0x0001400008057890 */ /* 0x000fe4000fffe0ff */
[----:B------:R-:W-:Y:S02]  /*0eb0*/  UIADD3 UR6, UPT, UPT, UR8, 0x4000, URZ ;  /* 0x0000400008067890 */ /* 0x000fe4000fffe0ff */
[----:B------:R-:W-:-:S04]  /*0ec0*/  USHF.R.U32.HI UR5, URZ, 0x4, UR5 ;  /* 0x00000004ff057899 */ /* 0x000fc80008011605 */
[----:B------:R-:W-:Y:S01]  /*0ed0*/  ULOP3.LUT UR5, UR5, 0x3fc0, URZ, 0xc0, !UPT ;  /* 0x00003fc005057892 */ /* 0x000fe2000f8ec0ff */
[----:B-1----:R-:W-:-:S13]  /*0ee0*/  ISETP.LE.U32.AND P0, PT, R5, UR4, PT ;  /* 0x0000000405007c0c */ /* 0x002fda000bf03070 */
[----:B------:R-:W-:Y:S05]  /*0ef0*/  @P0 EXIT ;  /* 0x000000000000094d */ /* 0x000fea0003800000 */
[----:B------:R-:W-:Y:S01]  /*0f00*/  ULOP3.LUT UR4, URZ, UR4, URZ, 0x33, !UPT ;  /* 0x00000004ff047292 */ /* 0x000fe2000f8e33ff */
[----:B------:R-:W-:Y:S01]  /*0f10*/  IMAD.U32 R0, RZ, RZ, UR5 ;  /* 0x00000005ff007e24 */ /* 0x000fe2000f8e00ff */
[----:B------:R-:W-:Y:S01]  /*0f20*/  USHF.R.U32.HI UR6, URZ, 0x4, UR6 ;  /* 0x00000004ff067899 */ /* 0x000fe20008011606 */
[----:B------:R-:W-:Y:S01]  /*0f30*/  ISETP.GE.U32.AND P0, PT, R21, 0x4, PT ;  /* 0x000000041500780c */ /* 0x000fe20003f06070 */
[----:B------:R-:W-:Y:S01]  /*0f40*/  IMAD.MOV.U32 R4, RZ, RZ, RZ ;  /* 0x000000ffff047224 */ /* 0x000fe200078e00ff */
[----:B------:R-:W-:Y:S01]  /*0f50*/  UMOV UR17, URZ ;  /* 0x000000ff00117c82 */ /* 0x000fe20008000000 */
[----:B------:R-:W-:Y:S01]  /*0f60*/  VIADD R3, R5, UR4 ;  /* 0x0000000405037c36 */ /* 0x000fe20008000000 */
[----:B------:R-:W-:Y:S01]  /*0f70*/  ULOP3.LUT UR6, UR6, 0x3fc0, URZ, 0xc0, !UPT ;  /* 0x00003fc006067892 */ /* 0x000fe2000f8ec0ff */
[C---:B------:R-:W-:Y:S01]  /*0f80*/  IMAD R5, R21.reuse, 0x700, R0 ;  /* 0x0000070015057824 */ /* 0x040fe200078e0200 */
[----:B------:R-:W-:Y:S01]  /*0f90*/  UMOV UR15, URZ ;  /* 0x000000ff000f7c82 */ /* 0x000fe20008000000 */
[----:B------:R-:W-:Y:S01]  /*0fa0*/  UMOV UR7, 0x1c4 ;  /* 0x000001c400077882 */ /* 0x000fe20000000000 */
[----:B------:R-:W-:Y:S01]  /*0fb0*/  SHF.R.U32.HI R3, RZ, 0x1, R3 ;  /* 0x00000001ff037819 */ /* 0x000fe20000011603 */
[----:B------:R-:W-:Y:S01]  /*0fc0*/  UMOV UR4, 0x1c0 ;  /* 0x000001c000047882 */ /* 0x000fe20000000000 */
[----:B------:R-:W-:Y:S01]  /*0fd0*/  LEA R7, R21, UR6, 0xa ;  /* 0x0000000615077c11 */ /* 0x000fe2000f8e50ff */
[----:B------:R-:W-:Y:S01]  /*0fe0*/  UMOV UR6, 0x1c0 ;  /* 0x000001c000067882 */ /* 0x000fe20000000000 */
[----:B------:R-:W-:Y:S01]  /*0ff0*/  SEL R5, R5, RZ, !P0 ;  /* 0x000000ff05057207 */ /* 0x000fe20004000000 */
[----:B------:R-:W-:Y:S01]  /*1000*/  IMAD.HI.U32 R3, R3, -0x1f8fc7e3, RZ ;  /* 0xe070381d03037827 */ /* 0x000fe200078e00ff */
[----:B------:R-:W-:Y:S01]  /*1010*/  SEL R7, R7, RZ, !P0 ;  /* 0x000000ff07077207 */ /* 0x000fe20004000000 */
[----:B------:R-:W-:-:S03]  /*1020*/  UMOV UR5, 0x1c4 ;  /* 0x000001c400057882 */ /* 0x000fc60000000000 */
[----:B------:R-:W-:-:S07]  /*1030*/  SHF.R.U32.HI R3, RZ, 0x6, R3 ;  /* 0x00000006ff037819 */ /* 0x000fce0000011603 */
.L_x_24:
[----:B------:R-:W-:Y:S02]  /*1040*/  USHF.R.U32.HI UR10, URZ, 0x1, UR17 ;  /* 0x00000001ff0a7899 */ /* 0x000fe40008011611 */
[----:B------:R-:W-:Y:S02]  /*1050*/  USHF.L.U32 UR9, UR17, 0x3, URZ ;  /* 0x0000000311097899 */ /* 0x000fe400080006ff */
[----:B------:R-:W-:Y:S02]  /*1060*/  ULOP3.LUT UR10, UR10, 0x1, URZ, 0xc, !UPT ;  /* 0x000000010a0a7892 */ /* 0x000fe4000f8e0cff */
[----:B------:R-:W-:Y:S02]  /*1070*/  ULOP3.LUT UR9, UR9, 0x8, URZ, 0xc0, !UPT ;  /* 0x0000000809097892 */ /* 0x000fe4000f8ec0ff */
[----:B------:R-:W-:Y:S02]  /*1080*/  USHF.L.U32 UR10, UR10, 0x1f, URZ ;  /* 0x0000001f0a0a7899 */ /* 0x000fe400080006ff */
[----:B------:R-:W-:-:S02]  /*1090*/  ULOP3.LUT UR12, UR17, 0x1, URZ, 0xc0, !UPT ;  /* 0x00000001110c7892 */ /* 0x000fc4000f8ec0ff */
[----:B------:R-:W-:Y:S01]  /*10a0*/  MOV R0, UR9 ;  /* 0x0000000900007c02 */ /* 0x000fe20008000f00 */
[----:B------:R-:W-:Y:S01]  /*10b0*/  UIADD3 UR9, UPT, UPT, UR8, UR9, URZ ;  /* 0x0000000908097290 */ /* 0x000fe2000fffe0ff */
[----:B------:R-:W-:Y:S01]  /*10c0*/  MOV R9, UR10 ;  /* 0x0000000a00097c02 */ /* 0x000fe20008000f00 */
[----:B------:R-:W-:Y:S02]  /*10d0*/  UIMAD UR12, UR12, 0xe0, URZ ;  /* 0x000000e00c0c78a4 */ /* 0x000fe4000f8e02ff */
[----:B------:R-:W-:Y:S01]  /*10e0*/  UIADD3 UR11, UPT, UPT, UR9, 0x31860, URZ ;  /* 0x00031860090b7890 */ /* 0x000fe2000fffe0ff */
[----:B------:R-:W1:Y:S02]  /*10f0*/  SYNCS.PHASECHK.TRANS64.TRYWAIT P0, [R0+UR8+0x31870], R9 ;  /* 0x03187009000075a7 */ /* 0x000e640008001108 */
[----:B-1----:R-:W-:Y:S09]  /*1100*/  @!P0 BRA `(.L_x_18) ;  /* 0x0000002c00f48947 */ /* 0x002ff20003800000 */
.L_x_62:
[----:B------:R-:W-:Y:S01]  /*1110*/  NOP ;  /* 0x0000000000007918 */ /* 0x000fe20000000000 */
[----:B------:R-:W-:-:S05]  /*1120*/  UMOV UR16, URZ ;  /* 0x000000ff00107c82 */ /* 0x000fca0008000000 */
.L_x_23:
[----:B------:R-:W-:Y:S01]  /*1130*/  ULEA UR10, UR15, UR8, 0x3 ;  /* 0x000000080f0a7291 */ /* 0x000fe2000f8e18ff */
[----:B-1----:R-:W-:Y:S01]  /*1140*/  SHF.L.U32 R9, R4, 0x1f, RZ ;  /* 0x0000001f04097819 */ /* 0x002fe200000006ff */
[----:B------:R-:W-:Y:S01]  /*1150*/  ULOP3.LUT UP0, UR14, UR16, 0x2, URZ, 0xc0, !UPT ;  /* 0x00000002100e7892 */ /* 0x000fe2000f80c0ff */
[----:B------:R-:W-:Y:S06]  /*1160*/  MOV R0, UR15 ;  /* 0x0000000f00007c02 */ /* 0x000fec0008000f00 */
[----:B------:R-:W1:Y:S02]  /*1170*/  SYNCS.PHASECHK.TRANS64.TRYWAIT P0, [UR10+0x31840], R9 ;  /* 0x03184009ff0075a7 */ /* 0x000e64000800110a */
[----:B-12---:R-:W-:Y:S05]  /*1180*/  @!P0 BRA `(.L_x_19) ;  /* 0x0000002c00f48947 */ /* 0x006fea0003800000 */
.L_x_64:
[----:B------:R-:W-:Y:S01]  /*1190*/  NOP ;  /* 0x0000000000007918 */ /* 0x000fe20000000000 */
[----:B------:R-:W-:Y:S05]  /*11a0*/  BRA.U UP0, `(.L_x_20) ;  /* 0x0000000100487547 */ /* 0x000fea000b800000 */
[----:B------:R-:W-:Y:S02]  /*11b0*/  ULEA UR22, UR15, UR8, 0x9 ;  /* 0x000000080f167291 */ /* 0x000fe4000f8e48ff */
[----:B------:R-:W-:Y:S02]  /*11c0*/  ULEA UR9, UR15, UR8, 0xa ;  /* 0x000000080f097291 */ /* 0x000fe4000f8e50ff */
[----:B------:R-:W-:Y:S02]  /*11d0*/  UIADD3 UR22, UPT, UPT, UR22, 0x30000, URZ ;  /* 0x0003000016167890 */ /* 0x000fe4000fffe0ff */
[----:B------:R-:W-:Y:S02]  /*11e0*/  UIADD3 UR13, UPT, UPT, UR9, 0x30800, URZ ;  /* 0x00030800090d7890 */ /* 0x000fe4000fffe0ff */
[----:B------:R-:W-:Y:S02]  /*11f0*/  UIADD3 UR9, UPT, UPT, UR9, 0x30a00, URZ ;  /* 0x00030a0009097890 */ /* 0x000fe4000fffe0ff */
[----:B------:R-:W-:Y:S02]  /*1200*/  USHF.R.U32.HI UR22, URZ, 0x4, UR22 ;  /* 0x00000004ff167899 */ /* 0x000fe40008011616 */
[----:B------:R-:W-:Y:S02]  /*1210*/  USHF.R.U32.HI UR13, URZ, 0x4, UR13 ;  /* 0x00000004ff0d7899 */ /* 0x000fe4000801160d */
[----:B------:R-:W-:Y:S02]  /*1220*/  USHF.R.U32.HI UR9, URZ, 0x4, UR9 ;  /* 0x00000004ff097899 */ /* 0x000fe40008011609 */
[----:B------:R-:W-:Y:S02]  /*1230*/  ULOP3.LUT UR18, UR22, 0x3fe0, URZ, 0xc0, !UPT ;  /* 0x00003fe016127892 */ /* 0x000fe4000f8ec0ff */
[----:B------:R-:W-:Y:S02]  /*1240*/  ULOP3.LUT UR20, UR13, 0x3fc0, URZ, 0xc0, !UPT ;  /* 0x00003fc00d147892 */ /* 0x000fe4000f8ec0ff */
[----:B------:R-:W-:Y:S01]  /*1250*/  ULOP3.LUT UR22, UR9, 0x3fe0, URZ, 0xc0, !UPT ;  /* 0x00003fe009167892 */ /* 0x000fe2000f8ec0ff */
[----:B------:R-:W-:Y:S01]  /*1260*/  UMOV UR19, 0x4008 ;  /* 0x0000400800137882 */ /* 0x000fe20000000000 */
[----:B------:R-:W-:Y:S01]  /*1270*/  UMOV UR21, 0x4008 ;  /* 0x0000400800157882 */ /* 0x000fe20000000000 */
[----:B------:R-:W-:Y:S02]  /*1280*/  UMOV UR23, 0x4008 ;  /* 0x0000400800177882 */ /* 0x000fe40000000000 */
[----:B------:R2:W-:Y:S02]  /*1290*/  UTCCP.T.S.4x32dp128bit tmem[0x1c0], gdesc[UR18] ;  /* 0x0001c012ff0079e7 */ /* 0x0005e40009100000 */
[----:B------:R2:W-:Y:S02]  /*12a0*/  UTCCP.T.S.4x32dp128bit tmem[0x1c4], gdesc[UR20] ;  /* 0x0001c414ff0079e7 */ /* 0x0005e40009100000 */
[----:B------:R2:W-:Y:S01]  /*12b0*/  UTCCP.T.S.4x32dp128bit tmem[0x1c8], gdesc[UR22] ;  /* 0x0001c816ff0079e7 */ /* 0x0005e20009100000 */
[----:B------:R-:W-:Y:S02]  /*12c0*/  NOP ;  /* 0x0000000000007918 */ /* 0x000fe40000000000 */
.L_x_20:
[----:B------:R-:W-:Y:S01]  /*12d0*/  UISETP.NE.AND UP0, UPT, UR15, 0x3, UPT ;  /* 0x000000030f00788c */ /* 0x000fe2000bf05270 */
[----:B-1----:R-:W1:Y:S01]  /*12e0*/  SHFL.IDX PT, R2, R7, R0, 0x1f ;  /* 0x00001f0007027589 */ /* 0x002e6200000e0000 */
[----:B------:R-:W-:Y:S01]  /*12f0*/  UIADD3 UR9, UPT, UPT, UR15, 0x1, URZ ;  /* 0x000000010f097890 */ /* 0x000fe2000fffe0ff */
[----:B------:R-:W-:Y:S03]  /*1300*/  NOP ;  /* 0x0000000000007918 */ /* 0x000fe60000000000 */
[----:B------:R-:W-:Y:S03]  /*1310*/  USEL UR9, UR9, URZ, UP0 ;  /* 0x000000ff09097287 */ /* 0x000fe60008000000 */
[----:B------:R3:W4:Y:S01]  /*1320*/  SHFL.IDX PT, R6, R5, R0, 0x1f ;  /* 0x00001f0005067589 */ /* 0x00072200000e0000 */
[----:B------:R-:W-:Y:S02]  /*1330*/  USHF.L.U32 UR15, UR14, 0x4, URZ ;  /* 0x000000040e0f7899 */ /* 0x000fe400080006ff */
[----:B------:R-:W-:Y:S02]  /*1340*/  ULEA UR13, UR9, UR8, 0x3 ;  /* 0x00000008090d7291 */ /* 0x000fe4000f8e18ff */
[----:B------:R-:W-:Y:S01]  /*1350*/  ULEA UR14, UR14, 0x8b8, 0xd ;  /* 0x000008b80e0e7891 */ /* 0x000fe2000f8e68ff */
[----:B------:R-:W-:Y:S01]  /*1360*/  ISETP.NE.AND P0, PT, RZ, UR9, PT ;  /* 0x00000009ff007c0c */ /* 0x000fe2000bf05270 */
[----:B------:R-:W-:Y:S02]  /*1370*/  UISETP.NE.AND UP0, UPT, UR16, URZ, UPT ;  /* 0x000000ff1000728c */ /* 0x000fe4000bf05270 */
[----:B------:R-:W-:Y:S01]  /*1380*/  UPRMT UR15, UR15, 0x5410, UR14 ;  /* 0x000054100f0f7896 */ /* 0x000fe2000800000e */
[----:B------:R-:W-:Y:S01]  /*1390*/  SEL R11, RZ, 0x1, P0 ;  /* 0x00000001ff0b7807 */ /* 0x000fe20000000000 */
[----:B------:R-:W-:Y:S01]  /*13a0*/  UIADD3 UR10, UPT, UPT, UR10, 0x31820, URZ ;  /* 0x000318200a0a7890 */ /* 0x000fe2000fffe0ff */
[----:B------:R-:W-:Y:S02]  /*13b0*/  UMOV UR14, URZ ;  /* 0x000000ff000e7c82 */ /* 0x000fe40008000000 */
[----:B------:R-:W-:Y:S01]  /*13c0*/  LOP3.LUT R4, R4, R11, RZ, 0x3c, !PT ;  /* 0x0000000b04047212 */ /* 0x000fe200078e3cff */
[----:B--2---:R-:W-:Y:S01]  /*13d0*/  UMOV UR21, 0x40004040 ;  /* 0x4000404000157882 */ /* 0x004fe20000000000 */
[----:B------:R-:W-:Y:S01]  /*13e0*/  UMOV UR19, 0x40004040 ;  /* 0x4000404000137882 */ /* 0x000fe20000000000 */
[----:B------:R-:W-:Y:S01]  /*13f0*/  UMOV UR25, 0x40004040 ;  /* 0x4000404000197882 */ /* 0x000fe20000000000 */
[----:B------:R-:W-:Y:S01]  /*1400*/  UMOV UR23, 0x40004040 ;  /* 0x4000404000177882 */ /* 0x000fe20000000000 */
[----:B------:R-:W-:Y:S01]  /*1410*/  IMAD.U32 R9, R4, -0x80000000, RZ ;  /* 0x8000000004097824 */ /* 0x000fe200078e00ff */
[----:B------:R-:W-:Y:S01]  /*1420*/  UMOV UR29, 0x40004040 ;  /* 0x40004040001d7882 */ /* 0x000fe20000000000 */
[----:B------:R-:W-:Y:S01]  /*1430*/  UMOV UR27, 0x40004040 ;  /* 0x40004040001b7882 */ /* 0x000fe20000000000 */
[----:B------:R-:W-:Y:S01]  /*1440*/  UMOV UR33, 0x40004040 ;  /* 0x4000404000217882 */ /* 0x000fe20000000000 */
[----:B------:R-:W-:Y:S01]  /*1450*/  UMOV UR31, 0x40004040 ;  /* 0x40004040001f7882 */ /* 0x000fe20000000000 */
[----:B-1----:R-:W-:Y:S01]  /*1460*/  R2UR UR20, R2 ;  /* 0x00000000021472ca */ /* 0x002fe200000e0000 */
[----:B---3--:R-:W-:Y:S01]  /*1470*/  IMAD.U32 R0, RZ, RZ, UR9 ;  /* 0x00000009ff007e24 */ /* 0x008fe2000f8e00ff */
[----:B----4-:R-:W-:Y:S11]  /*1480*/  R2UR UR18, R6 ;  /* 0x00000000061272ca */ /* 0x010ff600000e0000 */
[----:B------:R-:W-:Y:S02]  /*1490*/  UIADD3 UR24, UPT, UPT, UR20, 0x2, URZ ;  /* 0x0000000214187890 */ /* 0x000fe4000fffe0ff */
[----:B------:R-:W-:Y:S01]  /*14a0*/  UIADD3 UR22, UPT, UPT, UR18, 0x2, URZ ;  /* 0x0000000212167890 */ /* 0x000fe2000fffe0ff */
[----:B------:R1:W-:Y:S01]  /*14b0*/  UTCQMMA gdesc[UR20], gdesc[UR18], tmem[UR12], tmem[UR14], idesc[UR15], tmem[UR6], UP0 ;  /* 0x00060e1214007dea */ /* 0x0003e2000800030c */
[----:B------:R-:W-:Y:S02]  /*14c0*/  UIADD3 UR28, UPT, UPT, UR20, 0x4, URZ ;  /* 0x00000004141c7890 */ /* 0x000fe4000fffe0ff */
[----:B------:R-:W-:Y:S02]  /*14d0*/  UIADD3 UR26, UPT, UPT, UR18, 0x4, URZ ;  /* 0x00000004121a7890 */ /* 0x000fe4000fffe0ff */
[----:B------:R-:W-:Y:S02]  /*14e0*/  UIADD3 UR32, UPT, UPT, UR20, 0x6, URZ ;  /* 0x0000000614207890 */ /* 0x000fe4000fffe0ff */
[----:B------:R-:W-:Y:S01]  /*14f0*/  UIADD3 UR30, UPT, UPT, UR18, 0x6, URZ ;  /* 0x00000006121e7890 */ /* 0x000fe2000fffe0ff */
[----:B------:R1:W-:Y:S04]  /*1500*/  UTCQMMA gdesc[UR24], gdesc[UR22], tmem[UR12], tmem[UR14], idesc[UR15], tmem[UR6], UPT ;  /* 0x00060e1618007dea */ /* 0x0003e8000b80030c */
[----:B------:R1:W-:Y:S04]  /*1510*/  UTCQMMA gdesc[UR28], gdesc[UR26], tmem[UR12], tmem[UR14], idesc[UR15], tmem[UR6], UPT ;  /* 0x00060e1a1c007dea */ /* 0x0003e8000b80030c */
[----:B------:R1:W-:Y:S01]  /*1520*/  UTCQMMA gdesc[UR32], gdesc[UR30], tmem[UR12], tmem[UR14], idesc[UR15], tmem[UR6], UPT ;  /* 0x00060e1e20007dea */ /* 0x0003e2000b80030c */
[----:B------:R1:W-:Y:S01]  /*1530*/  UTCBAR [UR10], URZ ;  /* 0x000000ff0a0073e9 */ /* 0x0003e200080000ff */
[----:B------:R-:W2:Y:S02]  /*1540*/  SYNCS.PHASECHK.TRANS64.TRYWAIT P0, [UR13+0x31840], R9 ;  /* 0x03184009ff0075a7 */ /* 0x000ea4000800110d */
[----:B-12---:R-:W-:Y:S05]  /*1550*/  @!P0 BRA `(.L_x_21) ;  /* 0x0000002c001c8947 */ /* 0x006fea0003800000 */
.L_x_66:
[----:B------:R-:W-:Y:S01]  /*1560*/  UIADD3 UR10, UPT, UPT, UR16, 0x1, URZ ;  /* 0x00000001100a7890 */ /* 0x000fe2000fffe0ff */
[----:B-1----:R-:W1:Y:S01]  /*1570*/  SHFL.IDX PT, R2, R7, R0, 0x1f ;  /* 0x00001f0007027589 */ /* 0x002e6200000e0000 */
[----:B------:R-:W-:Y:S02]  /*1580*/  UIADD3 UR13, UPT, UPT, UR13, 0x31820, URZ ;  /* 0x000318200d0d7890 */ /* 0x000fe4000fffe0ff */
[----:B------:R-:W-:Y:S05]  /*1590*/  USHF.L.U32 UR14, UR10, 0xd, URZ ;  /* 0x0000000d0a0e7899 */ /* 0x000fea00080006ff */
[----:B------:R-:W2:Y:S01]  /*15a0*/  SHFL.IDX PT, R6, R5, R0, 0x1f ;  /* 0x00001f0005067589 */ /* 0x000ea200000e0000 */
[----:B------:R-:W-:Y:S01]  /*15b0*/  USHF.L.U32 UR15, UR10, 0x4, URZ ;  /* 0x000000040a0f7899 */ /* 0x000fe200080006ff */
[----:B------:R-:W-:Y:S01]  /*15c0*/  NOP ;  /* 0x0000000000007918 */ /* 0x000fe20000000000 */
[----:B------:R-:W-:Y:S01]  /*15d0*/  ULOP3.LUT UR14, UR14, 0x6000, URZ, 0xc0, !UPT ;  /* 0x000060000e0e7892 */ /* 0x000fe2000f8ec0ff */
[----:B------:R-:W-:Y:S01]  /*15e0*/  NOP ;  /* 0x0000000000007918 */ /* 0x000fe20000000000 */
[----:B------:R-:W-:Y:S02]  /*15f0*/  ULOP3.LUT UR15, UR15, 0x30, URZ, 0xc0, !UPT ;  /* 0x000000300f0f7892 */ /* 0x000fe4000f8ec0ff */
[----:B------:R-:W-:Y:S02]  /*1600*/  ULOP3.LUT UR14, UR14, 0x8b8, URZ, 0xfc, !UPT ;  /* 0x000008b80e0e7892 */ /* 0x000fe4000f8efcff */
[----:B------:R-:W-:Y:S02]  /*1610*/  UISETP.NE.AND UP0, UPT, UR10, 0x37, UPT ;  /* 0x000000370a00788c */ /* 0x000fe4000bf05270 */
[----:B------:R-:W-:Y:S01]  /*1620*/  UPRMT UR15, UR15, 0x5410, UR14 ;  /* 0x000054100f0f7896 */ /* 0x000fe2000800000e */
[----:B------:R-:W-:Y:S02]  /*1630*/  UMOV UR21, 0x40004040 ;  /* 0x4000404000157882 */ /* 0x000fe40000000000 */
[----:B------:R-:W-:Y:S01]  /*1640*/  UMOV UR14, URZ ;  /* 0x000000ff000e7c82 */ /* 0x000fe20008000000 */
[----:B------:R-:W-:Y:S01]  /*1650*/  UMOV UR19, 0x40004040 ;  /* 0x4000404000137882 */ /* 0x000fe20000000000 */
[----:B------:R-:W-:Y:S01]  /*1660*/  UMOV UR25, 0x40004040 ;  /* 0x4000404000197882 */ /* 0x000fe20000000000 */
[----:B------:R-:W-:Y:S01]  /*1670*/  UMOV UR23, 0x40004040 ;  /* 0x4000404000177882 */ /* 0x000fe20000000000 */
[----:B------:R-:W-:Y:S01]  /*1680*/  UMOV UR29, 0x40004040 ;  /* 0x40004040001d7882 */ /* 0x000fe20000000000 */
[----:B-1----:R-:W-:Y:S01]  /*1690*/  R2UR UR20, R2 ;  /* 0x00000000021472ca */ /* 0x002fe200000e0000 */
[----:B------:R-:W-:Y:S01]  /*16a0*/  UMOV UR27, 0x40004040 ;  /* 0x40004040001b7882 */ /* 0x000fe20000000000 */
[----:B--2---:R-:W-:Y:S01]  /*16b0*/  R2UR UR18, R6 ;  /* 0x00000000061272ca */ /* 0x004fe200000e0000 */
[----:B------:R-:W-:Y:S01]  /*16c0*/  UMOV UR33, 0x40004040 ;  /* 0x4000404000217882 */ /* 0x000fe20000000000 */
[----:B------:R-:W-:Y:S09]  /*16d0*/  UMOV UR31, 0x40004040 ;  /* 0x40004040001f7882 */ /* 0x000ff20000000000 */
[----:B------:R-:W-:Y:S02]  /*16e0*/  UIADD3 UR24, UPT, UPT, UR20, 0x2, URZ ;  /* 0x0000000214187890 */ /* 0x000fe4000fffe0ff */
[----:B------:R-:W-:Y:S01]  /*16f0*/  UIADD3 UR22, UPT, UPT, UR18, 0x2, URZ ;  /* 0x0000000212167890 */ /* 0x000fe2000fffe0ff */
[----:B------:R1:W-:Y:S01]  /*1700*/  UTCQMMA gdesc[UR20], gdesc[UR18], tmem[UR12], tmem[UR14], idesc[UR15], tmem[UR4], UPT ;  /* 0x00040e1214007dea */ /* 0x0003e2000b80030c */
        /* <DEDUP_REMOVED lines=8> */
[----:B------:R-:W-:Y:S05]  /*1790*/  BRA.U UP0, `(.L_x_22) ;  /* 0x0000000100087547 */ /* 0x000fea000b800000 */
[----:B------:R2:W-:Y:S01]  /*17a0*/  UTCBAR [UR11], URZ ;  /* 0x000000ff0b0073e9 */ /* 0x0005e200080000ff */
[----:B------:R-:W-:Y:S01]  /*17b0*/  NOP ;  /* 0x0000000000007918 */ /* 0x000fe20000000000 */
.L_x_22:
[----:B------:R-:W-:Y:S02]  /*17c0*/  UISETP.NE.AND UP0, UPT, UR9, 0x3, UPT ;  /* 0x000000030900788c */ /* 0x000fe4000bf05270 */
[----:B------:R-:W-:Y:S02]  /*17d0*/  UIADD3 UR9, UPT, UPT, UR9, 0x1, URZ ;  /* 0x0000000109097890 */ /* 0x000fe4000fffe0ff */
[----:B------:R-:W-:Y:S02]  /*17e0*/  UIADD3 UR16, UPT, UPT, UR16, 0x2, URZ ;  /* 0x0000000210107890 */ /* 0x000fe4000fffe0ff */
[----:B-1----:R-:W-:Y:S02]  /*17f0*/  USEL UR15, UR9, URZ, UP0 ;  /* 0x000000ff090f7287 */ /* 0x002fe40008000000 */
[----:B------:R-:W-:Y:S04]  /*1800*/  UISETP.NE.AND UP0, UPT, UR16, 0x38, UPT ;  /* 0x000000381000788c */ /* 0x000fe8000bf05270 */
[----:B------:R-:W-:Y:S04]  /*1810*/  ISETP.NE.AND P0, PT, RZ, UR15, PT ;  /* 0x0000000fff007c0c */ /* 0x000fe8000bf05270 */
[----:B------:R-:W-:Y:S04]  /*1820*/  SEL R9, RZ, 0x1, P0 ;  /* 0x00000001ff097807 */ /* 0x000fe80000000000 */
[----:B------:R-:W-:Y:S01]  /*1830*/  LOP3.LUT R4, R4, R9, RZ, 0x3c, !PT ;  /* 0x0000000904047212 */ /* 0x000fe200078e3cff */
[----:B------:R-:W-:Y:S06]  /*1840*/  BRA.U UP0, `(.L_x_23) ;  /* 0xfffffff900387547 */ /* 0x000fec000b83ffff */
[----:B------:R-:W-:-:S13]  /*1850*/  ISETP.NE.AND P0, PT, R3, UR17, PT ;  /* 0x0000001103007c0c */ /* 0x000fda000bf05270 */
[----:B--2---:R-:W-:Y:S05]  /*1860*/  @!P0 EXIT ;  /* 0x000000000000894d */ /* 0x004fea0003800000 */
[----:B------:R-:W-:Y:S01]  /*1870*/  UIADD3 UR17, UPT, UPT, UR17, 0x1, URZ ;  /* 0x0000000111117890 */ /* 0x000fe2000fffe0ff */
[----:B------:R-:W-:Y:S11]  /*1880*/  BRA `(.L_x_24) ;  /* 0xfffffff400ec7947 */ /* 0x000ff6000383ffff */
.L_x_11:
[----:B------:R-:W-:-:S13]  /*1890*/  ELECT P0, URZ, PT ;  /* 0x0000000000ff782f */ /* 0x000fda0003800000 */
[----:B------:R-:W-:Y:S05]  /*18a0*/  @!P0 BRA `(.L_x_13) ;  /* 0x0000000800648947 */ /* 0x000fea0003800000 */
[----:B------:R-:W1:Y:S02]  /*18b0*/  S2R R2, SR_CTAID.X ;  /* 0x0000000000027919 */ /* 0x000e640000002500 */
[----:B-1----:R-:W-:-:S13]  /*18c0*/  ISETP.GE.U32.AND P0, PT, R2, R5, PT ;  /* 0x000000050200720c */ /* 0x002fda0003f06070 */
[----:B------:R-:W-:Y:S05]  /*18d0*/  @P0 EXIT ;  /* 0x000000000000094d */ /* 0x000fea0003800000 */
[-C--:B------:R-:W-:Y:S01]  /*18e0*/  LOP3.LUT R0, RZ, R2.reuse, RZ, 0x33, !PT ;  /* 0x00000002ff007212 */ /* 0x080fe200078e33ff */
[----:B------:R-:W1:Y:S01]  /*18f0*/  LDC.64 R12, c[0x0][0x348] ;  /* 0x0000d200ff0c7b82 */ /* 0x000e620000000a00 */
[----:B------:R-:W-:Y:S01]  /*1900*/  IMAD.MOV.U32 R11, RZ, RZ, RZ ;  /* 0x000000ffff0b7224 */ /* 0x000fe200078e00ff */
[----:B------:R-:W-:Y:S01]  /*1910*/  MOV R3, R2 ;  /* 0x0000000200037202 */ /* 0x000fe20000000f00 */
[----:B------:R-:W-:Y:S02]  /*1920*/  IMAD.MOV.U32 R9, RZ, RZ, RZ ;  /* 0x000000ffff097224 */ /* 0x000fe400078e00ff */
[----:B------:R-:W-:-:S05]  /*1930*/  IMAD.IADD R0, R5, 0x1, R0 ;  /* 0x0000000105007824 */ /* 0x000fca00078e0200 */
[----:B------:R-:W-:-:S05]  /*1940*/  SHF.R.U32.HI R0, RZ, 0x1, R0 ;  /* 0x00000001ff007819 */ /* 0x000fca0000011600 */
[----:B------:R-:W-:-:S05]  /*1950*/  IMAD.HI.U32 R0, R0, -0x1f8fc7e3, RZ ;  /* 0xe070381d00007827 */ /* 0x000fca00078e00ff */
[----:B------:R-:W-:-:S07]  /*1960*/  SHF.R.U32.HI R0, RZ, 0x6, R0 ;  /* 0x00000006ff007819 */ /* 0x000fce0000011600 */
.L_x_30:
[----:B------:R-:W-:Y:S02]  /*1970*/  SHF.R.U32.HI R4, RZ, 0x4, R3 ;  /* 0x00000004ff047819 */ /* 0x000fe40000011603 */
[----:B------:R-:W-:-:S03]  /*1980*/  MOV R6, 0x19f0 ;  /* 0x000019f000067802 */ /* 0x000fc60000000f00 */
[----:B------:R-:W-:-:S04]  /*1990*/  IMAD.HI.U32 R4, R4, 0xd79435f, RZ ;  /* 0x0d79435f04047827 */ /* 0x000fc800078e00ff */
[C---:B------:R-:W-:Y:S02]  /*19a0*/  IMAD R35, R4.reuse, -0x10, R31 ;  /* 0xfffffff004237824 */ /* 0x040fe400078e021f */
[----:B------:R-:W-:-:S03]  /*19b0*/  IMAD R3, R4, -0x130, R3 ;  /* 0xfffffed004037824 */ /* 0x000fc600078e0203 */
[----:B------:R-:W-:Y:S02]  /*19c0*/  VIMNMX.U32 R35, PT, PT, R35, 0x10, PT ;  /* 0x0000001023237848 */ /* 0x000fe40003fe0000 */
[----:B------:R-:W-:Y:S02]  /*19d0*/  LOP3.LUT R7, R3, 0xffff, RZ, 0xc0, !PT ;  /* 0x0000ffff03077812 */ /* 0x000fe400078ec0ff */
[----:B-1----:R-:W-:Y:S05]  /*19e0*/  CALL.REL.NOINC `($__internal_3_$__cuda_sm20_div_u16) ;  /* 0x0000002800b87944 */ /* 0x002fea0003c00000 */
[----:B------:R-:W-:Y:S01]  /*19f0*/  PRMT R35, R35, 0x9910, RZ ;  /* 0x0000991023237816 */ /* 0x000fe200000000ff */
[----:B------:R-:W1:Y:S01]  /*1a00*/  S2R R5, SR_CgaCtaId ;  /* 0x0000000000057919 */ /* 0x000e620000008800 */
[----:B------:R-:W-:Y:S01]  /*1a10*/  PRMT R6, R36, 0x9910, RZ ;  /* 0x0000991024067816 */ /* 0x000fe200000000ff */
[----:B------:R-:W-:Y:S01]  /*1a20*/  HFMA2 R14, -RZ, RZ, 0, 0 ;  /* 0x00000000ff0e7431 */ /* 0x000fe200000001ff */
[----:B------:R-:W-:Y:S01]  /*1a30*/  MOV R8, 0x400 ;  /* 0x0000040000087802 */ /* 0x000fe20000000f00 */
[----:B------:R-:W-:Y:S02]  /*1a40*/  IMAD.MOV.U32 R10, RZ, RZ, 0x100 ;  /* 0x00000100ff0a7424 */ /* 0x000fe400078e00ff */
[----:B------:R-:W-:-:S04]  /*1a50*/  IMAD R6, R35, R6, RZ ;  /* 0x0000000623067224 */ /* 0x000fc800078e02ff */
[----:B------:R-:W-:-:S05]  /*1a60*/  IMAD.MOV R6, RZ, RZ, -R6 ;  /* 0x000000ffff067224 */ /* 0x000fca00078e0a06 */
[----:B------:R-:W-:-:S05]  /*1a70*/  PRMT R6, R6, 0x7710, RZ ;  /* 0x0000771006067816 */ /* 0x000fca00000000ff */
[----:B------:R-:W-:-:S05]  /*1a80*/  IMAD.IADD R6, R3, 0x1, R6 ;  /* 0x0000000103067824 */ /* 0x000fca00078e0206 */
[----:B------:R-:W-:Y:S02]  /*1a90*/  LOP3.LUT R7, R6, 0xffff, RZ, 0xc0, !PT ;  /* 0x0000ffff06077812 */ /* 0x000fe400078ec0ff */
[----:B------:R-:W-:-:S03]  /*1aa0*/  LOP3.LUT R6, R36, 0xffff, RZ, 0xc0, !PT ;  /* 0x0000ffff24067812 */ /* 0x000fc600078ec0ff */
[----:B------:R-:W-:Y:S01]  /*1ab0*/  IMAD R7, R4, 0x10, R7 ;  /* 0x0000001004077824 */ /* 0x000fe200078e0207 */
[----:B-1----:R-:W-:Y:S01]  /*1ac0*/  LEA R3, R5, R8, 0x18 ;  /* 0x0000000805037211 */ /* 0x002fe200078ec0ff */
[----:B------:R-:W-:-:S03]  /*1ad0*/  IMAD R6, R6, 0xe0, RZ ;  /* 0x000000e006067824 */ /* 0x000fc600078e02ff */
[----:B------:R-:W-:-:S07]  /*1ae0*/  SHF.L.U32 R7, R7, 0x7, RZ ;  /* 0x0000000707077819 */ /* 0x000fce00000006ff */
.L_x_29:
[----:B------:R-:W-:Y:S01]  /*1af0*/  LOP3.LUT R9, R9, 0x1, RZ, 0x3c, !PT ;  /* 0x0000000109097812 */ /* 0x000fe200078e3cff */
[----:B------:R-:W-:Y:S05]  /*1b00*/  YIELD ;  /* 0x0000000000007946 */ /* 0x000fea0003800000 */
[----:B------:R-:W-:-:S04]  /*1b10*/  SHF.L.U32 R4, R9, 0x1f, RZ ;  /* 0x0000001f09047819 */ /* 0x000fc800000006ff */
[----:B-1----:R-:W1:Y:S02]  /*1b20*/  SYNCS.PHASECHK.TRANS64.TRYWAIT P0, [R3+URZ+0x31820], R4 ;  /* 0x03182004030075a7 */ /* 0x002e6400080011ff */
[----:B-12---:R-:W-:Y:S05]  /*1b30*/  @!P0 BRA `(.L_x_25) ;  /* 0x0000002400c08947 */ /* 0x006fea0003800000 */
.L_x_68:
[----:B------:R-:W2:Y:S01]  /*1b40*/  LDCU.64 UR12, c[0x0][0x348] ;  /* 0x00006900ff0c77ac */ /* 0x000ea20008000a00 */
[C---:B------:R-:W-:Y:S01]  /*1b50*/  IADD3 R18, P1, PT, R12.reuse, 0x40, RZ ;  /* 0x000000400c127810 */ /* 0x040fe20007f3e0ff */
[----:B------:R-:W-:Y:S01]  /*1b60*/  IMAD.MOV.U32 R8, RZ, RZ, 0xb580 ;  /* 0x0000b580ff087424 */ /* 0x000fe200078e00ff */
[----:B------:R-:W-:Y:S01]  /*1b70*/  IADD3 R16, P0, PT, R12, 0xc0, RZ ;  /* 0x000000c00c107810 */ /* 0x000fe20007f1e0ff */
[----:B------:R-:W-:Y:S01]  /*1b80*/  UMOV UR20, 0x0 ;  /* 0x0000000000147882 */ /* 0x000fe20000000000 */
[----:B------:R-:W-:Y:S01]  /*1b90*/  R2UR UR10, R10 ;  /* 0x000000000a0a72ca */ /* 0x000fe200000e0000 */
[--C-:B------:R-:W-:Y:S01]  /*1ba0*/  IMAD.X R19, RZ, RZ, R13.reuse, P1 ;  /* 0x000000ffff137224 */ /* 0x100fe200008e060d */
[----:B------:R-:W-:Y:S01]  /*1bb0*/  R2UR UR16, R3 ;  /* 0x00000000031072ca */ /* 0x000fe200000e0000 */
[----:B------:R-:W-:Y:S01]  /*1bc0*/  IMAD.X R17, RZ, RZ, R13, P0 ;  /* 0x000000ffff117224 */ /* 0x000fe200000e060d */
[----:B------:R-:W-:Y:S01]  /*1bd0*/  R2UR UR11, R7 ;  /* 0x00000000070b72ca */ /* 0x000fe200000e0000 */
[----:B------:R-:W-:Y:S01]  /*1be0*/  UMOV UR21, 0x10000000 ;  /* 0x1000000000157882 */ /* 0x000fe20000000000 */
[----:B------:R-:W-:Y:S01]  /*1bf0*/  R2UR UR28, R18 ;  /* 0x00000000121c72ca */ /* 0x000fe200000e0000 */
[----:B------:R-:W-:Y:S01]  /*1c00*/  IMAD.U32 R4, R9, -0x80000000, RZ ;  /* 0x8000000009047824 */ /* 0x000fe200078e00ff */
[----:B------:R-:W-:-:S02]  /*1c10*/  R2UR UR29, R19 ;  /* 0x00000000131d72ca */ /* 0x000fc400000e0000 */
[----:B------:R-:W-:Y:S02]  /*1c20*/  R2UR UR7, R6 ;  /* 0x00000000060772ca */ /* 0x000fe400000e0000 */
[----:B------:R-:W-:Y:S01]  /*1c30*/  R2UR UR26, R16 ;  /* 0x00000000101a72ca */ /* 0x000fe200000e0000 */
[----:B--2---:R-:W-:Y:S01]  /*1c40*/  UIADD3 UR24, UP1, UPT, UR12, 0x140, URZ ;  /* 0x000001400c187890 */ /* 0x004fe2000ff3e0ff */
[----:B------:R-:W-:Y:S01]  /*1c50*/  R2UR UR27, R17 ;  /* 0x00000000111b72ca */ /* 0x000fe200000e0000 */
[----:B------:R-:W-:Y:S01]  /*1c60*/  UIADD3 UR22, UP0, UPT, UR12, 0x1c0, URZ ;  /* 0x000001c00c167890 */ /* 0x000fe2000ff1e0ff */
[----:B------:R-:W-:Y:S01]  /*1c70*/  R2UR UR15, R14 ;  /* 0x000000000e0f72ca */ /* 0x000fe200000e0000 */
[----:B------:R-:W-:Y:S02]  /*1c80*/  UIADD3 UR10, UPT, UPT, UR10, -0x100, URZ ;  /* 0xffffff000a0a7890 */ /* 0x000fe4000fffe0ff */
[----:B------:R-:W-:Y:S02]  /*1c90*/  UIADD3 UR8, UPT, UPT, UR16, 0x4000, URZ ;  /* 0x0000400010087890 */ /* 0x000fe4000fffe0ff */
[----:B------:R-:W-:-:S02]  /*1ca0*/  UIADD3 UR9, UPT, UPT, UR16, 0x31800, URZ ;  /* 0x0003180010097890 */ /* 0x000fc4000fffe0ff */
[----:B------:R-:W-:Y:S02]  /*1cb0*/  UIADD3 UR4, UPT, UPT, UR16, 0x14000, URZ ;  /* 0x0001400010047890 */ /* 0x000fe4000fffe0ff */
[----:B------:R-:W-:Y:S02]  /*1cc0*/  UIADD3 UR12, UPT, UPT, UR16, 0x30000, URZ ;  /* 0x00030000100c7890 */ /* 0x000fe4000fffe0ff */
[----:B------:R-:W-:Y:S02]  /*1cd0*/  UIADD3.X UR25, UPT, UPT, URZ, UR13, URZ, UP1, !UPT ;  /* 0x0000000dff197290 */ /* 0x000fe40008ffe4ff */
[----:B------:R-:W-:Y:S01]  /*1ce0*/  UIADD3 UR16, UPT, UPT, UR16, 0x30800, URZ ;  /* 0x0003080010107890 */ /* 0x000fe2000fffe0ff */
[----:B------:R2:W-:Y:S01]  /*1cf0*/  UTMALDG.2D [UR8], [UR28], desc[UR20] ;  /* 0x000014081c0075b4 */ /* 0x0005e20008009000 */
[----:B------:R-:W-:Y:S01]  /*1d00*/  UIADD3.X UR23, UPT, UPT, URZ, UR13, URZ, UP0, !UPT ;  /* 0x0000000dff177290 */ /* 0x000fe200087fe4ff */
[----:B------:R-:W-:Y:S01]  /*1d10*/  UMOV UR5, UR9 ;  /* 0x0000000900057c82 */ /* 0x000fe20008000000 */
[----:B------:R-:W-:Y:S01]  /*1d20*/  UMOV UR6, UR10 ;  /* 0x0000000a00067c82 */ /* 0x000fe20008000000 */
[----:B------:R-:W-:Y:S01]  /*1d30*/  UMOV UR14, UR11 ;  /* 0x0000000b000e7c82 */ /* 0x000fe20008000000 */
[----:B------:R-:W-:Y:S01]  /*1d40*/  UMOV UR13, UR9 ;  /* 0x00000009000d7c82 */ /* 0x000fe20008000000 */
[----:B------:R-:W-:Y:S01]  /*1d50*/  UMOV UR18, UR7 ;  /* 0x0000000700127c82 */ /* 0x000fe20008000000 */
[----:B------:R2:W-:Y:S01]  /*1d60*/  UTMALDG.2D [UR4], [UR26], desc[UR20] ;  /* 0x000014041a0075b4 */ /* 0x0005e20008009000 */
[----:B------:R-:W-:Y:S01]  /*1d70*/  UMOV UR19, UR15 ;  /* 0x0000000f00137c82 */ /* 0x000fe20008000000 */
[----:B------:R-:W-:Y:S01]  /*1d80*/  UMOV UR17, UR9 ;  /* 0x0000000900117c82 */ /* 0x000fe20008000000 */
[----:B------:R2:W-:Y:S01]  /*1d90*/  UTMALDG.2D [UR12], [UR24], desc[UR20] ;  /* 0x0000140c180075b4 */ /* 0x0005e20008009000 */
[----:B------:R2:W-:Y:S01]  /*1da0*/  UTMALDG.2D [UR16], [UR22], desc[UR20] ;  /* 0x00001410160075b4 */ /* 0x0005e20008009000 */
[----:B------:R2:W-:Y:S01]  /*1db0*/  SYNCS.ARRIVE.TRANS64 RZ, [R3+URZ+0x31800], R8 ;  /* 0x0318000803ff79a7 */ /* 0x0005e200080000ff */
[----:B------:R-:W3:Y:S02]  /*1dc0*/  SYNCS.PHASECHK.TRANS64.TRYWAIT P0, [R3+URZ+0x31828], R4 ;  /* 0x03182804030075a7 */ /* 0x000ee400080011ff */
[----:B--23--:R-:W-:Y:S05]  /*1dd0*/  @!P0 BRA `(.L_x_26) ;  /* 0x0000002400348947 */ /* 0x00cfea0003800000 */
.L_x_70:
[----:B------:R-:W-:Y:S01]  /*1de0*/  R2UR UR10, R10 ;  /* 0x000000000a0a72ca */ /* 0x000fe200000e0000 */
[----:B------:R-:W-:Y:S01]  /*1df0*/  IMAD.MOV.U32 R8, RZ, RZ, 0xb000 ;  /* 0x0000b000ff087424 */ /* 0x000fe200078e00ff */
[----:B------:R-:W-:Y:S01]  /*1e00*/  R2UR UR4, R3 ;  /* 0x00000000030472ca */ /* 0x000fe200000e0000 */
[----:B------:R-:W-:Y:S01]  /*1e10*/  UMOV UR14, 0x0 ;  /* 0x00000000000e7882 */ /* 0x000fe20000000000 */
[----:B------:R-:W-:Y:S01]  /*1e20*/  R2UR UR16, R18 ;  /* 0x00000000121072ca */ /* 0x000fe200000e0000 */
[----:B------:R-:W-:Y:S01]  /*1e30*/  UMOV UR15, 0x10000000 ;  /* 0x10000000000f7882 */ /* 0x000fe20000000000 */
[----:B------:R-:W-:Y:S02]  /*1e40*/  R2UR UR17, R19 ;  /* 0x00000000131172ca */ /* 0x000fe400000e0000 */
[----:B------:R-:W-:Y:S02]  /*1e50*/  R2UR UR11, R7 ;  /* 0x00000000070b72ca */ /* 0x000fe400000e0000 */
[----:B------:R-:W-:-:S02]  /*1e60*/  R2UR UR12, R16 ;  /* 0x00000000100c72ca */ /* 0x000fc400000e0000 */
[----:B------:R-:W-:Y:S01]  /*1e70*/  R2UR UR13, R17 ;  /* 0x00000000110d72ca */ /* 0x000fe200000e0000 */
[----:B------:R-:W-:Y:S01]  /*1e80*/  UIADD3 UR10, UPT, UPT, UR10, -0x80, URZ ;  /* 0xffffff800a0a7890 */ /* 0x000fe2000fffe0ff */
[----:B------:R-:W-:Y:S01]  /*1e90*/  R2UR UR7, R6 ;  /* 0x00000000060772ca */ /* 0x000fe200000e0000 */
[----:B------:R-:W-:Y:S02]  /*1ea0*/  UIADD3 UR8, UPT, UPT, UR4, 0x8000, URZ ;  /* 0x0000800004087890 */ /* 0x000fe4000fffe0ff */
[----:B------:R-:W-:Y:S02]  /*1eb0*/  UIADD3 UR9, UPT, UPT, UR4, 0x31808, URZ ;  /* 0x0003180804097890 */ /* 0x000fe4000fffe0ff */
[----:B------:R-:W-:Y:S01]  /*1ec0*/  UIADD3 UR4, UPT, UPT, UR4, 0x1b000, URZ ;  /* 0x0001b00004047890 */ /* 0x000fe2000fffe0ff */
[----:B------:R-:W-:-:S04]  /*1ed0*/  UMOV UR6, UR10 ;  /* 0x0000000a00067c82 */ /* 0x000fc80008000000 */
[----:B------:R-:W-:Y:S02]  /*1ee0*/  UMOV UR5, UR9 ;  /* 0x0000000900057c82 */ /* 0x000fe40008000000 */
[----:B------:R2:W-:Y:S02]  /*1ef0*/  UTMALDG.2D [UR8], [UR16], desc[UR14] ;  /* 0x00000e08100075b4 */ /* 0x0005e40008009000 */
[----:B------:R2:W-:Y:S01]  /*1f00*/  UTMALDG.2D [UR4], [UR12], desc[UR14] ;  /* 0x00000e040c0075b4 */ /* 0x0005e20008009000 */
[----:B------:R2:W-:Y:S01]  /*1f10*/  SYNCS.ARRIVE.TRANS64 RZ, [R3+URZ+0x31808], R8 ;  /* 0x0318080803ff79a7 */ /* 0x0005e200080000ff */
[----:B------:R-:W3:Y:S02]  /*1f20*/  SYNCS.PHASECHK.TRANS64.TRYWAIT P0, [R3+URZ+0x31830], R4 ;  /* 0x03183004030075a7 */ /* 0x000ee400080011ff */
[----:B--23--:R-:W-:Y:S05]  /*1f30*/  @!P0 BRA `(.L_x_27) ;  /* 0x0000002000f48947 */ /* 0x00cfea0003800000 */
.L_x_72:
[----:B------:R-:W-:Y:S01]  /*1f40*/  R2UR UR4, R3 ;  /* 0x00000000030472ca */ /* 0x000fe200000e0000 */
[----:B------:R-:W-:Y:S01]  /*1f50*/  UMOV UR14, 0x0 ;  /* 0x00000000000e7882 */ /* 0x000fe20000000000 */
[----:B------:R-:W-:Y:S01]  /*1f60*/  R2UR UR10, R10 ;  /* 0x000000000a0a72ca */ /* 0x000fe200000e0000 */
[----:B------:R-:W-:Y:S01]  /*1f70*/  UMOV UR15, 0x10000000 ;  /* 0x10000000000f7882 */ /* 0x000fe20000000000 */
[----:B------:R-:W-:Y:S01]  /*1f80*/  R2UR UR16, R18 ;  /* 0x00000000121072ca */ /* 0x000fe200000e0000 */
[----:B-1----:R-:W-:Y:S01]  /*1f90*/  VIADD R5, R10, 0x80 ;  /* 0x000000800a057836 */ /* 0x002fe20000000000 */
[----:B------:R-:W-:Y:S02]  /*1fa0*/  R2UR UR17, R19 ;  /* 0x00000000131172ca */ /* 0x000fe400000e0000 */
[----:B------:R-:W-:Y:S02]  /*1fb0*/  R2UR UR11, R7 ;  /* 0x00000000070b72ca */ /* 0x000fe400000e0000 */
[----:B------:R-:W-:-:S02]  /*1fc0*/  R2UR UR12, R16 ;  /* 0x00000000100c72ca */ /* 0x000fc400000e0000 */
[----:B------:R-:W-:Y:S01]  /*1fd0*/  R2UR UR13, R17 ;  /* 0x00000000110d72ca */ /* 0x000fe200000e0000 */
[----:B------:R-:W-:Y:S01]  /*1fe0*/  UIADD3 UR8, UPT, UPT, UR4, 0xc000, URZ ;  /* 0x0000c00004087890 */ /* 0x000fe2000fffe0ff */
[----:B------:R-:W-:Y:S01]  /*1ff0*/  R2UR UR7, R6 ;  /* 0x00000000060772ca */ /* 0x000fe200000e0000 */
[----:B------:R-:W-:Y:S02]  /*2000*/  UIADD3 UR9, UPT, UPT, UR4, 0x31810, URZ ;  /* 0x0003181004097890 */ /* 0x000fe4000fffe0ff */
[----:B------:R-:W-:Y:S01]  /*2010*/  UIADD3 UR4, UPT, UPT, UR4, 0x22000, URZ ;  /* 0x0002200004047890 */ /* 0x000fe2000fffe0ff */
[----:B------:R-:W-:-:S04]  /*2020*/  UMOV UR6, UR10 ;  /* 0x0000000a00067c82 */ /* 0x000fc80008000000 */
[----:B------:R-:W-:Y:S02]  /*2030*/  UMOV UR5, UR9 ;  /* 0x0000000900057c82 */ /* 0x000fe40008000000 */
[----:B------:R1:W-:Y:S03]  /*2040*/  UTMALDG.2D [UR8], [UR16], desc[UR14] ;  /* 0x00000e08100075b4 */ /* 0x0003e60008009000 */
[----:B------:R1:W-:Y:S01]  /*2050*/  UTMALDG.2D [UR4], [UR12], desc[UR14] ;  /* 0x00000e040c0075b4 */ /* 0x0003e20008009000 */
[----:B------:R1:W-:Y:S01]  /*2060*/  SYNCS.ARRIVE.TRANS64 RZ, [R3+URZ+0x31810], R8 ;  /* 0x0318100803ff79a7 */ /* 0x0003e200080000ff */
[----:B------:R-:W2:Y:S02]  /*2070*/  SYNCS.PHASECHK.TRANS64.TRYWAIT P0, [R3+URZ+0x31838], R4 ;  /* 0x03183804030075a7 */ /* 0x000ea400080011ff */
[----:B-12---:R-:W-:Y:S05]  /*2080*/  @!P0 BRA `(.L_x_28) ;  /* 0x0000002000b88947 */ /* 0x006fea0003800000 */
.L_x_74:
[----:B------:R-:W-:Y:S01]  /*2090*/  R2UR UR4, R3 ;  /* 0x00000000030472ca */ /* 0x000fe200000e0000 */
[----:B------:R-:W-:Y:S01]  /*20a0*/  VIADD R10, R10, 0x200 ;  /* 0x000002000a0a7836 */ /* 0x000fe20000000000 */
[----:B------:R-:W-:Y:S01]  /*20b0*/  R2UR UR10, R5 ;  /* 0x00000000050a72ca */ /* 0x000fe200000e0000 */
[----:B------:R-:W-:Y:S01]  /*20c0*/  UMOV UR14, 0x0 ;  /* 0x00000000000e7882 */ /* 0x000fe20000000000 */
[----:B------:R-:W-:Y:S01]  /*20d0*/  R2UR UR16, R18 ;  /* 0x00000000121072ca */ /* 0x000fe200000e0000 */
[----:B------:R-:W-:Y:S01]  /*20e0*/  UMOV UR15, 0x10000000 ;  /* 0x10000000000f7882 */ /* 0x000fe20000000000 */
[----:B------:R-:W-:Y:S01]  /*20f0*/  R2UR UR17, R19 ;  /* 0x00000000131172ca */ /* 0x000fe200000e0000 */
[----:B------:R-:W-:Y:S01]  /*2100*/  VIADD R14, R14, 0x1 ;  /* 0x000000010e0e7836 */ /* 0x000fe20000000000 */
[----:B------:R-:W-:Y:S02]  /*2110*/  R2UR UR11, R7 ;  /* 0x00000000070b72ca */ /* 0x000fe400000e0000 */
[----:B------:R-:W-:-:S02]  /*2120*/  R2UR UR12, R16 ;  /* 0x00000000100c72ca */ /* 0x000fc400000e0000 */
[----:B------:R-:W-:Y:S01]  /*2130*/  R2UR UR13, R17 ;  /* 0x00000000110d72ca */ /* 0x000fe200000e0000 */
[----:B------:R-:W-:Y:S01]  /*2140*/  UIADD3 UR8, UPT, UPT, UR4, 0x10000, URZ ;  /* 0x0001000004087890 */ /* 0x000fe2000fffe0ff */
[----:B------:R-:W-:Y:S01]  /*2150*/  R2UR UR7, R6 ;  /* 0x00000000060772ca */ /* 0x000fe200000e0000 */
[----:B------:R-:W-:Y:S01]  /*2160*/  UIADD3 UR9, UPT, UPT, UR4, 0x31818, URZ ;  /* 0x0003181804097890 */ /* 0x000fe2000fffe0ff */
[----:B------:R-:W-:Y:S01]  /*2170*/  ISETP.NE.AND P0, PT, R10, 0x1d00, PT ;  /* 0x00001d000a00780c */ /* 0x000fe20003f05270 */
[----:B------:R-:W-:Y:S01]  /*2180*/  UIADD3 UR4, UPT, UPT, UR4, 0x29000, URZ ;  /* 0x0002900004047890 */ /* 0x000fe2000fffe0ff */
[----:B------:R-:W-:-:S04]  /*2190*/  UMOV UR6, UR10 ;  /* 0x0000000a00067c82 */ /* 0x000fc80008000000 */
[----:B------:R-:W-:Y:S02]  /*21a0*/  UMOV UR5, UR9 ;  /* 0x0000000900057c82 */ /* 0x000fe40008000000 */
[----:B------:R2:W-:Y:S03]  /*21b0*/  UTMALDG.2D [UR8], [UR16], desc[UR14] ;  /* 0x00000e08100075b4 */ /* 0x0005e60008009000 */
[----:B------:R2:W-:Y:S01]  /*21c0*/  UTMALDG.2D [UR4], [UR12], desc[UR14] ;  /* 0x00000e040c0075b4 */ /* 0x0005e20008009000 */
[----:B------:R2:W-:Y:S01]  /*21d0*/  SYNCS.ARRIVE.TRANS64 RZ, [R3+URZ+0x31818], R8 ;  /* 0x0318180803ff79a7 */ /* 0x0005e200080000ff */
[----:B------:R-:W-:Y:S05]  /*21e0*/  @P0 BRA `(.L_x_29) ;  /* 0xfffffff800400947 */ /* 0x000fea000383ffff */
[----:B------:R-:W-:-:S13]  /*21f0*/  ISETP.NE.AND P0, PT, R11, R0, PT ;  /* 0x000000000b00720c */ /* 0x000fda0003f05270 */
[----:B--2---:R-:W-:Y:S05]  /*2200*/  @!P0 EXIT ;  /* 0x000000000000894d */ /* 0x004fea0003800000 */
[----:B------:R-:W-:-:S05]  /*2210*/  IADD3 R11, PT, PT, R11, 0x1, RZ ;  /* 0x000000010b0b7810 */ /* 0x000fca0007ffe0ff */
[----:B-1----:R-:W-:Y:S01]  /*2220*/  IMAD R3, R11, 0x92, R2 ;  /* 0x000000920b037824 */ /* 0x002fe200078e0202 */
[----:B------:R-:W-:Y:S06]  /*2230*/  BRA `(.L_x_30) ;  /* 0xfffffff400cc7947 */ /* 0x000fec000383ffff */
.L_x_13:
[----:B------:R-:W-:-:S04]  /*2240*/  LOP3.LUT R0, R3, 0xfffffffc, RZ, 0xc0, !PT ;  /* 0xfffffffc03007812 */ /* 0x000fc800078ec0ff */
[----:B------:R-:W-:-:S13]  /*2250*/  ISETP.NE.AND P0, PT, R0, 0x4, PT ;  /* 0x000000040000780c */ /* 0x000fda0003f05270 */
[----:B-1----:R-:W-:Y:S05]  /*2260*/  @P0 EXIT ;  /* 0x000000000000094d */ /* 0x002fea0003800000 */
[----:B------:R-:W1:Y:S01]  /*2270*/  S2R R0, SR_CgaCtaId ;  /* 0x0000000000007919 */ /* 0x000e620000008800 */
[----:B------:R-:W-:-:S04]  /*2280*/  MOV R7, 0x400 ;  /* 0x0000040000077802 */ /* 0x000fc80000000f00 */
[----:B-1----:R-:W-:-:S05]  /*2290*/  LEA R0, R0, R7, 0x18 ;  /* 0x0000000700007211 */ /* 0x002fca00078ec0ff */
[----:B------:R-:W1:Y:S02]  /*22a0*/  LDS R2, [R0+0x31880] ;  /* 0x0318800000027984 */ /* 0x000e640000000800 */
[----:B-1----:R-:W-:-:S13]  /*22b0*/  ISETP.NE.AND P0, PT, R2, RZ, PT ;  /* 0x000000ff0200720c */ /* 0x002fda0003f05270 */
[----:B------:R-:W-:Y:S05]  /*22c0*/  @!P0 BRA `(.L_x_31) ;  /* 0x0000000000048947 */ /* 0x000fea0003800000 */
[----:B------:R-:W-:Y:S05]  /*22d0*/  BPT.TRAP 0x1 ;  /* 0x000000040000795c */ /* 0x000fea0000300000 */
.L_x_31:
[----:B------:R-:W1:Y:S01]  /*22e0*/  S2UR UR4, SR_CTAID.X ;  /* 0x00000000000479c3 */ /* 0x000e620000002500 */
[----:B------:R-:W-:Y:S02]  /*22f0*/  IADD3 R3, PT, PT, R3, -0x4, RZ ;  /* 0xfffffffc03037810 */ /* 0x000fe40007ffe0ff */
[----:B-1----:R-:W-:-:S13]  /*2300*/  ISETP.LE.U32.AND P0, PT, R5, UR4, PT ;  /* 0x0000000405007c0c */ /* 0x002fda000bf03070 */
[----:B------:R-:W-:Y:S05]  /*2310*/  @P0 BRA `(.L_x_32) ;  /* 0x0000001800d40947 */ /* 0x000fea0003800000 */
[----:B------:R-:W-:Y:S01]  /*2320*/  IMAD.U32 R29, RZ, RZ, UR4 ;  /* 0x00000004ff1d7e24 */ /* 0x000fe2000f8e00ff */
[----:B------:R-:W-:Y:S01]  /*2330*/  MOV R20, 0xffffffff ;  /* 0xffffffff00147802 */ /* 0x000fe20000000f00 */
[----:B------:R-:W-:Y:S02]  /*2340*/  IMAD.SHL.U32 R2, R21, 0x4, RZ ;  /* 0x0000000415027824 */ /* 0x000fe400078e00ff */
[----:B------:R-:W-:Y:S01]  /*2350*/  IMAD.SHL.U32 R30, R3, 0x800, RZ ;  /* 0x00000800031e7824 */ /* 0x000fe200078e00ff */
[----:B------:R-:W-:Y:S01]  /*2360*/  LOP3.LUT R22, RZ, R29, RZ, 0x33, !PT ;  /* 0x0000001dff167212 */ /* 0x000fe200078e33ff */
[C---:B------:R-:W-:Y:S01]  /*2370*/  VIADD R26, R2.reuse, 0x1 ;  /* 0x00000001021a7836 */ /* 0x040fe20000000000 */
[----:B------:R-:W-:Y:S01]  /*2380*/  SHF.R.U32.HI R28, RZ, 0x3, R2 ;  /* 0x00000003ff1c7819 */ /* 0x000fe20000011602 */
[C---:B------:R-:W-:Y:S01]  /*2390*/  VIADD R4, R2.reuse, 0x2 ;  /* 0x0000000202047836 */ /* 0x040fe20000000000 */
[----:B------:R-:W-:Y:S01]  /*23a0*/  IADD3 R24, PT, PT, R2, 0x3, RZ ;  /* 0x0000000302187810 */ /* 0x000fe20007ffe0ff */
[----:B------:R-:W-:Y:S01]  /*23b0*/  IMAD.IADD R22, R5, 0x1, R22 ;  /* 0x0000000105167824 */ /* 0x000fe200078e0216 */
[----:B------:R-:W-:Y:S01]  /*23c0*/  LOP3.LUT R5, R28, 0x3, RZ, 0xc0, !PT ;  /* 0x000000031c057812 */ /* 0x000fe200078ec0ff */
[----:B------:R-:W-:Y:S01]  /*23d0*/  IMAD.MOV.U32 R21, RZ, RZ, RZ ;  /* 0x000000ffff157224 */ /* 0x000fe200078e00ff */
[----:B------:R-:W-:-:S02]  /*23e0*/  PRMT R23, R29, 0x7610, R23 ;  /* 0x000076101d177816 */ /* 0x000fc40000000017 */
[----:B------:R-:W-:Y:S02]  /*23f0*/  SHF.R.U32.HI R22, RZ, 0x1, R22 ;  /* 0x00000001ff167819 */ /* 0x000fe40000011616 */
[C---:B------:R-:W-:Y:S02]  /*2400*/  LOP3.LUT R26, R5.reuse, 0x5, R26, 0x78, !PT ;  /* 0x00000005051a7812 */ /* 0x040fe400078e781a */
[C---:B------:R-:W-:Y:S01]  /*2410*/  LOP3.LUT R25, R5.reuse, 0x6, R4, 0x78, !PT ;  /* 0x0000000605197812 */ /* 0x040fe200078e7804 */
[----:B------:R-:W-:Y:S01]  /*2420*/  IMAD.HI.U32 R22, R22, -0x1f8fc7e3, RZ ;  /* 0xe070381d16167827 */ /* 0x000fe200078e00ff */
[C---:B------:R-:W-:Y:S02]  /*2430*/  LOP3.LUT R27, R5.reuse, 0x4, R2, 0xf8, !PT ;  /* 0x00000004051b7812 */ /* 0x040fe400078ef802 */
[----:B------:R-:W-:Y:S02]  /*2440*/  LOP3.LUT R24, R5, 0x7, R24, 0x78, !PT ;  /* 0x0000000705187812 */ /* 0x000fe400078e7818 */
[----:B------:R-:W-:-:S05]  /*2450*/  SHF.R.U32.HI R22, RZ, 0x6, R22 ;  /* 0x00000006ff167819 */ /* 0x000fca0000011616 */
[----:B------:R-:W-:-:S07]  /*2460*/  IMAD.MOV R22, RZ, RZ, -R22 ;  /* 0x000000ffff167224 */ /* 0x000fce00078e0a16 */
.L_x_55:
[----:B------:R-:W-:Y:S01]  /*2470*/  VIADD R20, R20, 0x1 ;  /* 0x0000000114147836 */ /* 0x000fe20000000000 */
[----:B------:R-:W-:Y:S05]  /*2480*/  YIELD ;  /* 0x0000000000007946 */ /* 0x000fea0003800000 */
[----:B--2---:R-:W-:Y:S01]  /*2490*/  IMAD.SHL.U32 R7, R20, 0x8, RZ ;  /* 0x0000000814077824 */ /* 0x004fe200078e00ff */
[----:B------:R-:W-:Y:S01]  /*24a0*/  SHF.R.U32.HI R5, RZ, 0x1, R20 ;  /* 0x00000001ff057819 */ /* 0x000fe20000011614 */
[----:B------:R-:W-:Y:S01]  /*24b0*/  VIADD R22, R22, 0x1 ;  /* 0x0000000116167836 */ /* 0x000fe20000000000 */
[----:B------:R-:W-:Y:S02]  /*24c0*/  SHF.R.U32.HI R40, RZ, 0x4, R29 ;  /* 0x00000004ff287819 */ /* 0x000fe4000001161d */
[----:B------:R-:W-:-:S02]  /*24d0*/  LOP3.LUT R7, R7, 0x8, RZ, 0xc0, !PT ;  /* 0x0000000807077812 */ /* 0x000fc400078ec0ff */
[----:B------:R-:W-:Y:S01]  /*24e0*/  LOP3.LUT R5, R5, 0x1, RZ, 0xc0, !PT ;  /* 0x0000000105057812 */ /* 0x000fe200078ec0ff */
[----:B------:R-:W-:Y:S01]  /*24f0*/  IMAD.HI.U32 R40, R40, 0xd79435f, RZ ;  /* 0x0d79435f28287827 */ /* 0x000fe200078e00ff */
[----:B------:R-:W-:Y:S02]  /*2500*/  ISETP.NE.AND P1, PT, R3, RZ, PT ;  /* 0x000000ff0300720c */ /* 0x000fe40003f25270 */
[----:B------:R-:W-:Y:S01]  /*2510*/  SHF.L.U32 R5, R5, 0x1f, RZ ;  /* 0x0000001f05057819 */ /* 0x000fe200000006ff */
[----:B------:R-:W-:Y:S01]  /*2520*/  IMAD.IADD R2, R0, 0x1, R7 ;  /* 0x0000000100027824 */ /* 0x000fe200078e0207 */
[C---:B------:R-:W-:Y:S01]  /*2530*/  PRMT R4, R40.reuse, 0x9910, RZ ;  /* 0x0000991028047816 */ /* 0x040fe200000000ff */
[----:B------:R-:W-:Y:S01]  /*2540*/  IMAD R35, R40, -0x10, R31 ;  /* 0xfffffff028237824 */ /* 0x000fe200078e021f */
[----:B------:R-:W-:Y:S01]  /*2550*/  ISETP.NE.AND P0, PT, R22, 0x1, PT ;  /* 0x000000011600780c */ /* 0x000fe20003f05270 */
[----:B------:R-:W1:Y:S02]  /*2560*/  SYNCS.PHASECHK.TRANS64.TRYWAIT P2, [R2+URZ+0x31860], R5 ;  /* 0x03186005020075a7 */ /* 0x000e6400080411ff */
[----:B------:R-:W-:-:S05]  /*2570*/  IMAD R4, R4, 0x130, RZ ;  /* 0x0000013004047824 */ /* 0x000fca00078e02ff */
[----:B------:R-:W-:-:S04]  /*2580*/  IADD3 R38, PT, PT, RZ, -R4, RZ ;  /* 0x80000004ff267210 */ /* 0x000fc80007ffe0ff */
[----:B------:R-:W-:Y:S01]  /*2590*/  PRMT R38, R38, 0x7710, RZ ;  /* 0x0000771026267816 */ /* 0x000fe200000000ff */
[----:B-1----:R-:W-:Y:S06]  /*25a0*/  @!P2 BRA `(.L_x_33) ;  /* 0x0000001c008ca947 */ /* 0x002fec0003800000 */
.L_x_76:
[----:B------:R-:W-:Y:S01]  /*25b0*/  NOP ;  /* 0x0000000000007918 */ /* 0x000fe20000000000 */
[----:B------:R-:W-:Y:S01]  /*25c0*/  LOP3.LUT R4, R20, 0x1, RZ, 0xc0, !PT ;  /* 0x0000000114047812 */ /* 0x000fe200078ec0ff */
[----:B------:R-:W-:Y:S01]  /*25d0*/  IMAD.IADD R38, R38, 0x1, R23 ;  /* 0x0000000126267824 */ /* 0x000fe200078e0217 */
[----:B------:R-:W-:Y:S01]  /*25e0*/  VIMNMX.U32 R35, PT, PT, R35, 0x10, PT ;  /* 0x0000001023237848 */ /* 0x000fe20003fe0000 */
[----:B------:R-:W-:Y:S06]  /*25f0*/  @P1 BRA `(.L_x_34) ;  /* 0x0000000000041947 */ /* 0x000fec0003800000 */
[----:B------:R-:W-:-:S04]  /*2600*/  DEPBAR.LE SB0, 0x1 ;  /* 0x000080400000791a */ /* 0x000fc80000000000 */
.L_x_34:
[----:B------:R-:W-:Y:S02]  /*2610*/  LOP3.LUT R7, R38, 0xffff, RZ, 0xc0, !PT ;  /* 0x0000ffff26077812 */ /* 0x000fe400078ec0ff */
[----:B------:R-:W-:Y:S02]  /*2620*/  MOV R6, 0x2640 ;  /* 0x0000264000067802 */ /* 0x000fe40000000f00 */
[----:B-1----:R-:W-:Y:S05]  /*2630*/  CALL.REL.NOINC `($__internal_3_$__cuda_sm20_div_u16) ;  /* 0x0000001c00a47944 */ /* 0x002fea0003c00000 */
[----:B------:R-:W-:Y:S05]  /*2640*/  WARPSYNC.ALL ;  /* 0x0000000000007948 */ /* 0x000fea0003800000 */
[----:B------:R-:W-:Y:S01]  /*2650*/  NOP ;  /* 0x0000000000007918 */ /* 0x000fe20000000000 */
[----:B------:R-:W-:Y:S02]  /*2660*/  ISETP.NE.AND P1, PT, R3, RZ, PT ;  /* 0x000000ff0300720c */ /* 0x000fe40003f25270 */
[----:B------:R-:W-:Y:S01]  /*2670*/  R2UR UR7, R4 ;  /* 0x00000000040772ca */ /* 0x000fe200000e0000 */
[----:B------:R-:W-:Y:S01]  /*2680*/  BAR.SYNC.DEFER_BLOCKING 0x8, 0x80 ;  /* 0x0202000000007b1d */ /* 0x000fe20000010000 */
[----:B------:R-:W-:Y:S01]  /*2690*/  IMAD R37, R21, 0x2000, R30 ;  /* 0x0000200015257824 */ /* 0x000fe200078e021e */
[----:B------:R-:W-:-:S03]  /*26a0*/  PRMT R39, R36, 0x9910, RZ ;  /* 0x0000991024277816 */ /* 0x000fc600000000ff */
[----:B------:R-:W-:-:S04]  /*26b0*/  IMAD R37, R28, 0x80, R37 ;  /* 0x000000801c257824 */ /* 0x000fc800078e0225 */
[--C-:B------:R-:W-:Y:S02]  /*26c0*/  IMAD R33, R27, 0x10, R37.reuse ;  /* 0x000000101b217824 */ /* 0x100fe400078e0225 */
[----:B------:R-:W-:Y:S01]  /*26d0*/  IMAD R41, R26, 0x10, R37 ;  /* 0x000000101a297824 */ /* 0x000fe200078e0225 */
[----:B------:R-:W-:-:S03]  /*26e0*/  UIMAD UR7, UR7, 0xe0, URZ ;  /* 0x000000e0070778a4 */ /* 0x000fc6000f8e02ff */
[----:B------:R-:W-:-:S06]  /*26f0*/  IMAD.IADD R41, R0, 0x1, R41 ;  /* 0x0000000100297824 */ /* 0x000fcc00078e0229 */
[----:B------:R-:W1:Y:S01]  /*2700*/  LDTM.x8 R12, tmem[UR7] ;  /* 0x00000007000c79ee */ /* 0x000e6200081c0000 */
[----:B------:R-:W-:Y:S01]  /*2710*/  NOP ;  /* 0x0000000000007918 */ /* 0x000fe20000000000 */
[----:B-1----:R-:W1:Y:S01]  /*2720*/  LDTM.x8 R4, tmem[UR7+0x8] ;  /* 0x00000807000479ee */ /* 0x002e6200081c0000 */
[----:B------:R-:W-:Y:S02]  /*2730*/  F2FP.BF16.F32.PACK_AB R12, R13, R12 ;  /* 0x0000000c0d0c723e */ /* 0x000fe400000010ff */
[----:B------:R-:W-:Y:S02]  /*2740*/  F2FP.BF16.F32.PACK_AB R13, R15, R14 ;  /* 0x0000000e0f0d723e */ /* 0x000fe400000010ff */
[----:B------:R-:W-:Y:S01]  /*2750*/  F2FP.BF16.F32.PACK_AB R14, R17, R16 ;  /* 0x00000010110e723e */ /* 0x000fe200000010ff */
[----:B------:R-:W-:Y:S01]  /*2760*/  IMAD.IADD R16, R0, 0x1, R33 ;  /* 0x0000000100107824 */ /* 0x000fe200078e0221 */
[----:B------:R-:W-:Y:S02]  /*2770*/  F2FP.BF16.F32.PACK_AB R15, R19, R18 ;  /* 0x00000012130f723e */ /* 0x000fe400000010ff */
[----:B-1----:R-:W-:-:S02]  /*2780*/  F2FP.BF16.F32.PACK_AB R32, R5, R4 ;  /* 0x000000040520723e */ /* 0x002fc400000010ff */
[----:B------:R-:W-:Y:S01]  /*2790*/  PRMT R4, R35, 0x9910, RZ ;  /* 0x0000991023047816 */ /* 0x000fe200000000ff */
[----:B------:R1:W-:Y:S01]  /*27a0*/  STS.128 [R16], R12 ;  /* 0x0000000c10007388 */ /* 0x0003e20000000c00 */
[----:B------:R-:W-:Y:S01]  /*27b0*/  NOP ;  /* 0x0000000000007918 */ /* 0x000fe20000000000 */
[----:B------:R-:W-:Y:S02]  /*27c0*/  F2FP.BF16.F32.PACK_AB R33, R7, R6 ;  /* 0x000000060721723e */ /* 0x000fe400000010ff */
[----:B------:R-:W-:Y:S01]  /*27d0*/  F2FP.BF16.F32.PACK_AB R34, R9, R8 ;  /* 0x000000080922723e */ /* 0x000fe200000010ff */
[----:B------:R-:W-:Y:S01]  /*27e0*/  IMAD R39, R39, R4, RZ ;  /* 0x0000000427277224 */ /* 0x000fe200078e02ff */
[----:B------:R-:W-:-:S03]  /*27f0*/  F2FP.BF16.F32.PACK_AB R35, R11, R10 ;  /* 0x0000000a0b23723e */ /* 0x000fc600000010ff */
[----:B------:R-:W-:Y:S02]  /*2800*/  IMAD.MOV R39, RZ, RZ, -R39 ;  /* 0x000000ffff277224 */ /* 0x000fe400078e0a27 */
[----:B------:R2:W-:Y:S03]  /*2810*/  STS.128 [R41], R32 ;  /* 0x0000002029007388 */ /* 0x0005e60000000c00 */
[----:B------:R-:W-:-:S05]  /*2820*/  PRMT R39, R39, 0x7710, RZ ;  /* 0x0000771027277816 */ /* 0x000fca00000000ff */
[----:B------:R-:W-:-:S05]  /*2830*/  IMAD.IADD R39, R38, 0x1, R39 ;  /* 0x0000000126277824 */ /* 0x000fca00078e0227 */
[----:B------:R-:W-:-:S05]  /*2840*/  LOP3.LUT R39, R39, 0xffff, RZ, 0xc0, !PT ;  /* 0x0000ffff27277812 */ /* 0x000fca00078ec0ff */
[----:B------:R-:W-:Y:S01]  /*2850*/  IMAD R40, R40, 0x10, R39 ;  /* 0x0000001028287824 */ /* 0x000fe200078e0227 */
[----:B-1----:R-:W1:Y:S01]  /*2860*/  LDTM.x8 R12, tmem[UR7+0x10] ;  /* 0x00001007000c79ee */ /* 0x002e6200081c0000 */
[----:B------:R-:W-:Y:S01]  /*2870*/  NOP ;  /* 0x0000000000007918 */ /* 0x000fe20000000000 */
[----:B-1----:R-:W1:Y:S01]  /*2880*/  LDTM.x8 R4, tmem[UR7+0x18] ;  /* 0x00001807000479ee */ /* 0x002e6200081c0000 */
[----:B--2---:R-:W-:Y:S01]  /*2890*/  LOP3.LUT R32, R36, 0xffff, RZ, 0xc0, !PT ;  /* 0x0000ffff24207812 */ /* 0x004fe200078ec0ff */
[----:B------:R-:W-:-:S04]  /*28a0*/  IMAD.SHL.U32 R33, R40, 0x80, RZ ;  /* 0x0000008028217824 */ /* 0x000fc800078e00ff */
[----:B------:R-:W-:Y:S01]  /*28b0*/  IMAD R32, R32, 0xe0, RZ ;  /* 0x000000e020207824 */ /* 0x000fe200078e02ff */
[----:B------:R-:W-:Y:S02]  /*28c0*/  F2FP.BF16.F32.PACK_AB R12, R13, R12 ;  /* 0x0000000c0d0c723e */ /* 0x000fe400000010ff */
[----:B------:R-:W-:Y:S02]  /*28d0*/  F2FP.BF16.F32.PACK_AB R13, R15, R14 ;  /* 0x0000000e0f0d723e */ /* 0x000fe400000010ff */
[----:B------:R-:W-:Y:S01]  /*28e0*/  F2FP.BF16.F32.PACK_AB R14, R17, R16 ;  /* 0x00000010110e723e */ /* 0x000fe200000010ff */
[--C-:B------:R-:W-:Y:S01]  /*28f0*/  IMAD R17, R25, 0x10, R37.reuse ;  /* 0x0000001019117824 */ /* 0x100fe200078e0225 */
[----:B------:R-:W-:Y:S01]  /*2900*/  F2FP.BF16.F32.PACK_AB R15, R19, R18 ;  /* 0x00000012130f723e */ /* 0x000fe200000010ff */
[----:B------:R-:W-:Y:S01]  /*2910*/  IMAD R37, R24, 0x10, R37 ;  /* 0x0000001018257824 */ /* 0x000fe200078e0225 */
[----:B-1----:R-:W-:Y:S01]  /*2920*/  F2FP.BF16.F32.PACK_AB R4, R5, R4 ;  /* 0x000000040504723e */ /* 0x002fe200000010ff */
[C---:B------:R-:W-:Y:S01]  /*2930*/  IMAD.IADD R17, R0.reuse, 0x1, R17 ;  /* 0x0000000100117824 */ /* 0x040fe200078e0211 */
[----:B------:R-:W-:Y:S01]  /*2940*/  F2FP.BF16.F32.PACK_AB R5, R7, R6 ;  /* 0x000000060705723e */ /* 0x000fe200000010ff */
[----:B------:R-:W-:Y:S01]  /*2950*/  IMAD.IADD R37, R0, 0x1, R37 ;  /* 0x0000000100257824 */ /* 0x000fe200078e0225 */
[----:B------:R-:W-:-:S02]  /*2960*/  F2FP.BF16.F32.PACK_AB R6, R9, R8 ;  /* 0x000000080906723e */ /* 0x000fc400000010ff */
[----:B------:R-:W-:Y:S01]  /*2970*/  F2FP.BF16.F32.PACK_AB R7, R11, R10 ;  /* 0x0000000a0b07723e */ /* 0x000fe200000010ff */
[----:B------:R1:W-:Y:S01]  /*2980*/  STS.128 [R17], R12 ;  /* 0x0000000c11007388 */ /* 0x0003e20000000c00 */
[----:B------:R-:W-:-:S03]  /*2990*/  NOP ;  /* 0x0000000000007918 */ /* 0x000fc60000000000 */
[----:B------:R1:W-:Y:S01]  /*29a0*/  STS.128 [R37], R4 ;  /* 0x0000000425007388 */ /* 0x0003e20000000c00 */
[----:B------:R2:W-:Y:S06]  /*29b0*/  MEMBAR.ALL.CTA ;  /* 0x0000000000007992 */ /* 0x0005ec0000008000 */
[----:B--2---:R-:W2:Y:S02]  /*29c0*/  FENCE.VIEW.ASYNC.S ;  /* 0x00000000000073c6 */ /* 0x004ea40000000000 */
[----:B--2---:R-:W-:Y:S06]  /*29d0*/  BAR.SYNC.DEFER_BLOCKING 0x8, 0x80 ;  /* 0x0202000000007b1d */ /* 0x004fec0000010000 */
[----:B------:R-:W-:Y:S05]  /*29e0*/  @P1 BRA `(.L_x_35) ;  /* 0x0000000000381947 */ /* 0x000fea0003800000 */
[----:B------:R-:W-:Y:S01]  /*29f0*/  ELECT P2, URZ, PT ;  /* 0x0000000000ff782f */ /* 0x000fe20003840000 */
[----:B------:R-:W-:-:S12]  /*2a00*/  BSSY.RECONVERGENT B0, `(.L_x_35) ;  /* 0x000000c000007945 */ /* 0x000fd80003800200 */
[----:B------:R-:W-:Y:S05]  /*2a10*/  @!P2 BRA `(.L_x_36) ;  /* 0x000000000028a947 */ /* 0x000fea0003800000 */
[----:B------:R-:W2:Y:S01]  /*2a20*/  LDCU.64 UR8, c[0x0][0x348] ;  /* 0x00006900ff0877ac */ /* 0x000ea20008000a00 */
[----:B------:R-:W-:Y:S02]  /*2a30*/  R2UR UR10, R21 ;  /* 0x00000000150a72ca */ /* 0x000fe400000e0000 */
[----:B------:R-:W-:Y:S02]  /*2a40*/  R2UR UR4, R0 ;  /* 0x00000000000472ca */ /* 0x000fe400000e0000 */
[----:B------:R-:W-:Y:S02]  /*2a50*/  R2UR UR5, R32 ;  /* 0x00000000200572ca */ /* 0x000fe400000e0000 */
[----:B------:R-:W-:-:S09]  /*2a60*/  R2UR UR6, R33 ;  /* 0x00000000210672ca */ /* 0x000fd200000e0000 */
[----:B------:R-:W-:Y:S02]  /*2a70*/  ULEA UR4, UR10, UR4, 0xd ;  /* 0x000000040a047291 */ /* 0x000fe4000f8e68ff */
[----:B--2---:R-:W-:-:S04]  /*2a80*/  UIADD3 UR8, UP0, UPT, UR8, 0x240, URZ ;  /* 0x0000024008087890 */ /* 0x004fc8000ff1e0ff */
[----:B------:R-:W-:-:S09]  /*2a90*/  UIADD3.X UR9, UPT, UPT, URZ, UR9, URZ, UP0, !UPT ;  /* 0x00000009ff097290 */ /* 0x000fd200087fe4ff */
[----:B------:R2:W-:Y:S02]  /*2aa0*/  UTMASTG.2D [UR4], [UR8] ;  /* 0x00000004080073b5 */ /* 0x0005e40008008000 */
[----:B--2---:R0:W-:Y:S02]  /*2ab0*/  UTMACMDFLUSH ;  /* 0x00000000000079b7 */ /* 0x0041e40000000000 */
.L_x_36:
[----:B------:R-:W-:Y:S05]  /*2ac0*/  BSYNC.RECONVERGENT B0 ;  /* 0x0000000000007941 */ /* 0x000fea0003800200 */
.L_x_35:
[----:B------:R-:W-:Y:S05]  /*2ad0*/  @P1 BRA `(.L_x_37) ;  /* 0x0000000000041947 */ /* 0x000fea0003800000 */
[----:B------:R-:W-:-:S04]  /*2ae0*/  DEPBAR.LE SB0, 0x1 ;  /* 0x000080400000791a */ /* 0x000fc80000000000 */
.L_x_37:
[----:B------:R-:W-:Y:S01]  /*2af0*/  BAR.SYNC.DEFER_BLOCKING 0x8, 0x80 ;  /* 0x0202000000007b1d */ /* 0x000fe20000010000 */
[----:B------:R-:W-:-:S04]  /*2b00*/  LOP3.LUT R53, R21, 0x1, RZ, 0xc0, !PT ;  /* 0x0000000115357812 */ /* 0x000fc800078ec0ff */
[----:B------:R-:W-:Y:S01]  /*2b10*/  LOP3.LUT R21, R53, 0x1, RZ, 0x3c, !PT ;  /* 0x0000000135157812 */ /* 0x000fe200078e3cff */
[----:B-1----:R-:W1:Y:S04]  /*2b20*/  LDTM.x8 R12, tmem[UR7+0x20] ;  /* 0x00002007000c79ee */ /* 0x002e6800081c0000 */
[C---:B------:R-:W-:Y:S02]  /*2b30*/  IMAD R35, R21.reuse, 0x2000, R30 ;  /* 0x0000200015237824 */ /* 0x040fe400078e021e */
[----:B------:R-:W-:Y:S02]  /*2b40*/  IMAD R50, R21, 0x2000, R0 ;  /* 0x0000200015327824 */ /* 0x000fe400078e0200 */
[----:B------:R-:W-:-:S04]  /*2b50*/  IMAD R34, R28, 0x80, R35 ;  /* 0x000000801c227824 */ /* 0x000fc800078e0223 */
[--C-:B------:R-:W-:Y:S02]  /*2b60*/  IMAD R37, R27, 0x10, R34.reuse ;  /* 0x000000101b257824 */ /* 0x100fe400078e0222 */
[--C-:B------:R-:W-:Y:S02]  /*2b70*/  IMAD R35, R26, 0x10, R34.reuse ;  /* 0x000000101a237824 */ /* 0x100fe400078e0222 */
[C---:B------:R-:W-:Y:S01]  /*2b80*/  IMAD.IADD R37, R0.reuse, 0x1, R37 ;  /* 0x0000000100257824 */ /* 0x040fe200078e0225 */
[----:B------:R-:W-:Y:S01]  /*2b90*/  NOP ;  /* 0x0000000000007918 */ /* 0x000fe20000000000 */
[----:B-1----:R-:W1:Y:S01]  /*2ba0*/  LDTM.x8 R4, tmem[UR7+0x28] ;  /* 0x00002807000479ee */ /* 0x002e6200081c0000 */
[----:B------:R-:W-:Y:S02]  /*2bb0*/  IMAD.IADD R35, R0, 0x1, R35 ;  /* 0x0000000100237824 */ /* 0x000fe400078e0223 */
[--C-:B------:R-:W-:Y:S02]  /*2bc0*/  IMAD R39, R25, 0x10, R34.reuse ;  /* 0x0000001019277824 */ /* 0x100fe400078e0222 */
[----:B------:R-:W-:Y:S01]  /*2bd0*/  IMAD R51, R24, 0x10, R34 ;  /* 0x0000001018337824 */ /* 0x000fe200078e0222 */
[----:B------:R-:W-:Y:S01]  /*2be0*/  F2FP.BF16.F32.PACK_AB R44, R13, R12 ;  /* 0x0000000c0d2c723e */ /* 0x000fe200000010ff */
[C---:B------:R-:W-:Y:S01]  /*2bf0*/  IMAD.IADD R39, R0.reuse, 0x1, R39 ;  /* 0x0000000100277824 */ /* 0x040fe200078e0227 */
[----:B------:R-:W-:Y:S01]  /*2c00*/  F2FP.BF16.F32.PACK_AB R45, R15, R14 ;  /* 0x0000000e0f2d723e */ /* 0x000fe200000010ff */
[----:B------:R-:W-:Y:S01]  /*2c10*/  IMAD.IADD R51, R0, 0x1, R51 ;  /* 0x0000000100337824 */ /* 0x000fe200078e0233 */
[----:B------:R-:W-:-:S02]  /*2c20*/  F2FP.BF16.F32.PACK_AB R46, R17, R16 ;  /* 0x00000010112e723e */ /* 0x000fc400000010ff */
[----:B------:R-:W-:-:S05]  /*2c30*/  F2FP.BF16.F32.PACK_AB R47, R19, R18 ;  /* 0x00000012132f723e */ /* 0x000fca00000010ff */
[----:B------:R2:W-:Y:S01]  /*2c40*/  STS.128 [R37], R44 ;  /* 0x0000002c25007388 */ /* 0x0005e20000000c00 */
[----:B------:R-:W-:Y:S01]  /*2c50*/  NOP ;  /* 0x0000000000007918 */ /* 0x000fe20000000000 */
[----:B-1----:R-:W1:Y:S01]  /*2c60*/  LDTM.x8 R12, tmem[UR7+0x30] ;  /* 0x00003007000c79ee */ /* 0x002e6200081c0000 */
[----:B------:R-:W-:Y:S02]  /*2c70*/  F2FP.BF16.F32.PACK_AB R40, R5, R4 ;  /* 0x000000040528723e */ /* 0x000fe400000010ff */
[----:B------:R-:W-:Y:S02]  /*2c80*/  F2FP.BF16.F32.PACK_AB R41, R7, R6 ;  /* 0x000000060729723e */ /* 0x000fe400000010ff */
[----:B------:R-:W-:Y:S02]  /*2c90*/  F2FP.BF16.F32.PACK_AB R42, R9, R8 ;  /* 0x00000008092a723e */ /* 0x000fe400000010ff */
        /* <DEDUP_REMOVED lines=10> */
[----:B-1----:R-:W-:Y:S02]  /*2d40*/  F2FP.BF16.F32.PACK_AB R4, R5, R4 ;  /* 0x000000040504723e */ /* 0x002fe400000010ff */
[----:B------:R-:W-:Y:S02]  /*2d50*/  F2FP.BF16.F32.PACK_AB R5, R7, R6 ;  /* 0x000000060705723e */ /* 0x000fe400000010ff */
[----:B------:R-:W-:Y:S02]  /*2d60*/  F2FP.BF16.F32.PACK_AB R6, R9, R8 ;  /* 0x000000080906723e */ /* 0x000fe400000010ff */
[----:B------:R-:W-:-:S05]  /*2d70*/  F2FP.BF16.F32.PACK_AB R7, R11, R10 ;  /* 0x0000000a0b07723e */ /* 0x000fca00000010ff */
[----:B------:R2:W-:Y:S01]  /*2d80*/  STS.128 [R51], R4 ;  /* 0x0000000433007388 */ /* 0x0005e20000000c00 */
[----:B------:R1:W-:Y:S06]  /*2d90*/  MEMBAR.ALL.CTA ;  /* 0x0000000000007992 */ /* 0x0003ec0000008000 */
[----:B-1----:R-:W1:Y:S02]  /*2da0*/  FENCE.VIEW.ASYNC.S ;  /* 0x00000000000073c6 */ /* 0x002e640000000000 */
[----:B-1----:R-:W-:Y:S06]  /*2db0*/  BAR.SYNC.DEFER_BLOCKING 0x8, 0x80 ;  /* 0x0202000000007b1d */ /* 0x002fec0000010000 */
[----:B------:R-:W-:Y:S05]  /*2dc0*/  @P1 BRA `(.L_x_38) ;  /* 0x0000000000381947 */ /* 0x000fea0003800000 */
[----:B------:R-:W-:Y:S01]  /*2dd0*/  ELECT P2, URZ, PT ;  /* 0x0000000000ff782f */ /* 0x000fe20003840000 */
[----:B------:R-:W-:-:S12]  /*2de0*/  BSSY.RECONVERGENT B0, `(.L_x_39) ;  /* 0x000000b000007945 */ /* 0x000fd80003800200 */
[----:B------:R-:W-:Y:S05]  /*2df0*/  @!P2 BRA `(.L_x_40) ;  /* 0x000000000024a947 */ /* 0x000fea0003800000 */
[----:B------:R-:W1:Y:S01]  /*2e00*/  LDCU.64 UR8, c[0x0][0x348] ;  /* 0x00006900ff0877ac */ /* 0x000e620008000a00 */
[----:B------:R-:W-:Y:S02]  /*2e10*/  R2UR UR5, R32 ;  /* 0x00000000200572ca */ /* 0x000fe400000e0000 */
[----:B------:R-:W-:Y:S02]  /*2e20*/  R2UR UR4, R50 ;  /* 0x00000000320472ca */ /* 0x000fe400000e0000 */
[----:B------:R-:W-:-:S09]  /*2e30*/  R2UR UR6, R33 ;  /* 0x00000000210672ca */ /* 0x000fd200000e0000 */
[----:B------:R-:W-:Y:S02]  /*2e40*/  UIADD3 UR5, UPT, UPT, UR5, 0x20, URZ ;  /* 0x0000002005057890 */ /* 0x000fe4000fffe0ff */
[----:B-1----:R-:W-:-:S04]  /*2e50*/  UIADD3 UR8, UP0, UPT, UR8, 0x240, URZ ;  /* 0x0000024008087890 */ /* 0x002fc8000ff1e0ff */
[----:B------:R-:W-:-:S09]  /*2e60*/  UIADD3.X UR9, UPT, UPT, URZ, UR9, URZ, UP0, !UPT ;  /* 0x00000009ff097290 */ /* 0x000fd200087fe4ff */
[----:B------:R1:W-:Y:S02]  /*2e70*/  UTMASTG.2D [UR4], [UR8] ;  /* 0x00000004080073b5 */ /* 0x0003e40008008000 */
[----:B-1----:R0:W-:Y:S02]  /*2e80*/  UTMACMDFLUSH ;  /* 0x00000000000079b7 */ /* 0x0021e40000000000 */
.L_x_40:
[----:B------:R-:W-:Y:S05]  /*2e90*/  BSYNC.RECONVERGENT B0 ;  /* 0x0000000000007941 */ /* 0x000fea0003800200 */
.L_x_39:
[----:B------:R-:W-:-:S04]  /*2ea0*/  DEPBAR.LE SB0, 0x1 ;  /* 0x000080400000791a */ /* 0x000fc80000000000 */
.L_x_38:
[----:B------:R-:W-:Y:S01]  /*2eb0*/  BAR.SYNC.DEFER_BLOCKING 0x8, 0x80 ;  /* 0x0202000000007b1d */ /* 0x000fe20000010000 */
[C---:B--2---:R-:W-:Y:S02]  /*2ec0*/  IMAD R41, R53.reuse, 0x2000, R30 ;  /* 0x0000200035297824 */ /* 0x044fe400078e021e */
[----:B------:R-:W-:Y:S02]  /*2ed0*/  IMAD R48, R53, 0x2000, R0 ;  /* 0x0000200035307824 */ /* 0x000fe400078e0200 */
[----:B------:R-:W-:Y:S01]  /*2ee0*/  IMAD R38, R28, 0x80, R41 ;  /* 0x000000801c267824 */ /* 0x000fe200078e0229 */
[----:B------:R-:W1:Y:S03]  /*2ef0*/  LDTM.x8 R12, tmem[UR7+0x40] ;  /* 0x00004007000c79ee */ /* 0x000e6600081c0000 */
[----:B------:R-:W-:-:S04]  /*2f00*/  IMAD R49, R24, 0x10, R38 ;  /* 0x0000001018317824 */ /* 0x000fc800078e0226 */
[C---:B------:R-:W-:Y:S01]  /*2f10*/  IMAD.IADD R49, R0.reuse, 0x1, R49 ;  /* 0x0000000100317824 */ /* 0x040fe200078e0231 */
[----:B------:R-:W-:Y:S01]  /*2f20*/  NOP ;  /* 0x0000000000007918 */ /* 0x000fe20000000000 */
[----:B-1----:R-:W1:Y:S01]  /*2f30*/  LDTM.x8 R4, tmem[UR7+0x48] ;  /* 0x00004807000479ee */ /* 0x002e6200081c0000 */
[----:B------:R-:W-:Y:S01]  /*2f40*/  F2FP.BF16.F32.PACK_AB R44, R13, R12 ;  /* 0x0000000c0d2c723e */ /* 0x000fe200000010ff */
[----:B------:R-:W-:Y:S01]  /*2f50*/  IMAD R13, R27, 0x10, R38 ;  /* 0x000000101b0d7824 */ /* 0x000fe200078e0226 */
[----:B------:R-:W-:Y:S02]  /*2f60*/  F2FP.BF16.F32.PACK_AB R45, R15, R14 ;  /* 0x0000000e0f2d723e */ /* 0x000fe400000010ff */
[----:B------:R-:W-:Y:S01]  /*2f70*/  F2FP.BF16.F32.PACK_AB R46, R17, R16 ;  /* 0x00000010112e723e */ /* 0x000fe200000010ff */
[----:B------:R-:W-:Y:S01]  /*2f80*/  IMAD.IADD R36, R0, 0x1, R13 ;  /* 0x0000000100247824 */ /* 0x000fe200078e020d */
[----:B------:R-:W-:-:S05]  /*2f90*/  F2FP.BF16.F32.PACK_AB R47, R19, R18 ;  /* 0x00000012132f723e */ /* 0x000fca00000010ff */
[----:B------:R2:W-:Y:S01]  /*2fa0*/  STS.128 [R36], R44 ;  /* 0x0000002c24007388 */ /* 0x0005e20000000c00 */
        /* <DEDUP_REMOVED lines=11> */
[----:B------:R-:W-:Y:S02]  /*3060*/  F2FP.BF16.F32.PACK_AB R12, R13, R12 ;  /* 0x0000000c0d0c723e */ /* 0x000fe400000010ff */
[----:B------:R-:W-:Y:S02]  /*3070*/  F2FP.BF16.F32.PACK_AB R13, R15, R14 ;  /* 0x0000000e0f0d723e */ /* 0x000fe400000010ff */
[----:B------:R-:W-:Y:S01]  /*3080*/  F2FP.BF16.F32.PACK_AB R14, R17, R16 ;  /* 0x00000010110e723e */ /* 0x000fe200000010ff */
[----:B------:R-:W-:Y:S01]  /*3090*/  IMAD R17, R25, 0x10, R38 ;  /* 0x0000001019117824 */ /* 0x000fe200078e0226 */
[----:B------:R-:W-:-:S03]  /*30a0*/  F2FP.BF16.F32.PACK_AB R15, R19, R18 ;  /* 0x00000012130f723e */ /* 0x000fc600000010ff */
[----:B------:R-:W-:-:S05]  /*30b0*/  IMAD.IADD R38, R0, 0x1, R17 ;  /* 0x0000000100267824 */ /* 0x000fca00078e0211 */
        /* <DEDUP_REMOVED lines=23> */
.L_x_43:
[----:B------:R-:W-:Y:S05]  /*3230*/  BSYNC.RECONVERGENT B0 ;  /* 0x0000000000007941 */ /* 0x000fea0003800200 */
.L_x_42:
[----:B------:R-:W-:-:S04]  /*3240*/  DEPBAR.LE SB0, 0x1 ;  /* 0x000080400000791a */ /* 0x000fc80000000000 */
.L_x_41:
[----:B------:R-:W-:Y:S06]  /*3250*/  BAR.SYNC.DEFER_BLOCKING 0x8, 0x80 ;  /* 0x0202000000007b1d */ /* 0x000fec0000010000 */
[----:B--2---:R-:W1:Y:S01]  /*3260*/  LDTM.x8 R12, tmem[UR7+0x60] ;  /* 0x00006007000c79ee */ /* 0x004e6200081c0000 */
[----:B------:R-:W-:Y:S01]  /*3270*/  NOP ;  /* 0x0000000000007918 */ /* 0x000fe20000000000 */
[----:B-1----:R-:W1:Y:S01]  /*3280*/  LDTM.x8 R4, tmem[UR7+0x68] ;  /* 0x00006807000479ee */ /* 0x002e6200081c0000 */
[----:B------:R-:W-:Y:S02]  /*3290*/  F2FP.BF16.F32.PACK_AB R44, R13, R12 ;  /* 0x0000000c0d2c723e */ /* 0x000fe400000010ff */
[----:B------:R-:W-:-:S02]  /*32a0*/  F2FP.BF16.F32.PACK_AB R45, R15, R14 ;  /* 0x0000000e0f2d723e */ /* 0x000fc400000010ff */
        /* <DEDUP_REMOVED lines=39> */
.L_x_46:
[----:B------:R-:W-:Y:S05]  /*3520*/  BSYNC.RECONVERGENT B0 ;  /* 0x0000000000007941 */ /* 0x000fea0003800200 */
.L_x_45:
[----:B------:R-:W-:-:S04]  /*3530*/  DEPBAR.LE SB0, 0x1 ;  /* 0x000080400000791a */ /* 0x000fc80000000000 */
.L_x_44:
        /* <DEDUP_REMOVED lines=45> */
.L_x_49:
[----:B------:R-:W-:Y:S05]  /*3810*/  BSYNC.RECONVERGENT B0 ;  /* 0x0000000000007941 */ /* 0x000fea0003800200 */
.L_x_48:
[----:B------:R-:W-:-:S04]  /*3820*/  DEPBAR.LE SB0, 0x1 ;  /* 0x000080400000791a */ /* 0x000fc80000000000 */
.L_x_47:
        /* <DEDUP_REMOVED lines=45> */
.L_x_52:
[----:B------:R-:W-:Y:S05]  /*3b00*/  BSYNC.RECONVERGENT B0 ;  /* 0x0000000000007941 */ /* 0x000fea0003800200 */
.L_x_51:
[----:B------:R-:W-:-:S04]  /*3b10*/  DEPBAR.LE SB0, 0x1 ;  /* 0x000080400000791a */ /* 0x000fc80000000000 */
.L_x_50:
[----:B------:R-:W-:Y:S01]  /*3b20*/  BAR.SYNC.DEFER_BLOCKING 0x8, 0x80 ;  /* 0x0202000000007b1d */ /* 0x000fe20000010000 */
[----:B------:R-:W-:-:S05]  /*3b30*/  VIADD R2, R2, 0x31870 ;  /* 0x0003187002027836 */ /* 0x000fca0000000000 */
[----:B------:R-:W-:Y:S01]  /*3b40*/  PRMT R2, RZ, 0x654, R2 ;  /* 0x00000654ff027816 */ /* 0x000fe20000000002 */
[----:B--2---:R-:W1:Y:S01]  /*3b50*/  LDTM.x8 R12, tmem[UR7+0xc0] ;  /* 0x0000c007000c79ee */ /* 0x004e6200081c0000 */
        /* <DEDUP_REMOVED lines=27> */
[----:B------:R-:W-:Y:S01]  /*3d10*/  NOP ;  /* 0x0000000000007918 */ /* 0x000fe20000000000 */
[----:B------:R2:W-:Y:S01]  /*3d20*/  SYNCS.ARRIVE.TRANS64.RED.A1T0 RZ, [R2+URZ], RZ ;  /* 0x000000ff02ff79a7 */ /* 0x0005e200081004ff */
        /* <DEDUP_REMOVED lines=16> */
.L_x_54:
[----:B------:R-:W-:Y:S05]  /*3e30*/  BSYNC.RECONVERGENT B0 ;  /* 0x0000000000007941 */ /* 0x000fea0003800200 */
.L_x_53:
[----:B------:R-:W-:Y:S02]  /*3e40*/  IADD3 R23, PT, PT, R23, 0x92, RZ ;  /* 0x0000009217177810 */ /* 0x000fe40007ffe0ff */
[----:B------:R-:W-:Y:S01]  /*3e50*/  IADD3 R29, PT, PT, R29, 0x92, RZ ;  /* 0x000000921d1d7810 */ /* 0x000fe20007ffe0ff */
[----:B------:R-:W-:Y:S06]  /*3e60*/  @P0 BRA `(.L_x_55) ;  /* 0xffffffe400800947 */ /* 0x000fec000383ffff */
.L_x_32:
[----:B------:R-:W-:-:S13]  /*3e70*/  ISETP.NE.AND P0, PT, R3, 0x3, PT ;  /* 0x000000030300780c */ /* 0x000fda0003f05270 */
[----:B------:R-:W-:Y:S05]  /*3e80*/  @P0 EXIT ;  /* 0x000000000000094d */ /* 0x000fea0003800000 */
[----:B------:R-:W-:Y:S05]  /*3e90*/  WARPSYNC.ALL ;  /* 0x0000000000007948 */ /* 0x000fea0003800000 */
[----:B------:R-:W-:Y:S01]  /*3ea0*/  NOP ;  /* 0x0000000000007918 */ /* 0x000fe20000000000 */
[----:B------:R-:W1:Y:S01]  /*3eb0*/  S2UR UR5, SR_CgaCtaId ;  /* 0x00000000000579c3 */ /* 0x000e620000008800 */
[----:B------:R-:W-:Y:S02]  /*3ec0*/  UMOV UR4, 0x50 ;  /* 0x0000005000047882 */ /* 0x000fe40000000000 */
[----:B-1----:R-:W-:-:S09]  /*3ed0*/  ULEA UR5, UR5, UR4, 0x18 ;  /* 0x0000000405057291 */ /* 0x002fd2000f8ec0ff */
[----:B--2---:R-:W1:Y:S02]  /*3ee0*/  LDS R2, [UR5] ;  /* 0x00000005ff027984 */ /* 0x004e640008000800 */
[----:B-1----:R-:W-:-:S04]  /*3ef0*/  LOP3.LUT R0, R2, 0xffff, RZ, 0xc0, !PT ;  /* 0x0000ffff02007812 */ /* 0x002fc800078ec0ff */
[----:B------:R-:W-:-:S13]  /*3f00*/  ISETP.NE.AND P0, PT, R0, 0xffff, PT ;  /* 0x0000ffff0000780c */ /* 0x000fda0003f05270 */
[----:B------:R-:W-:Y:S05]  /*3f10*/  @P0 BRA `(.L_x_56) ;  /* 0x0000000000480947 */ /* 0x000fea0003800000 */
[----:B------:R-:W-:-:S04]  /*3f20*/  SHF.R.U32.HI R0, RZ, 0x10, R2 ;  /* 0x00000010ff007819 */ /* 0x000fc80000011602 */
[----:B------:R-:W-:-:S04]  /*3f30*/  LOP3.LUT R0, R0, 0x1, RZ, 0xc0, !PT ;  /* 0x0000000100007812 */ /* 0x000fc800078ec0ff */
[----:B------:R-:W-:-:S13]  /*3f40*/  ISETP.NE.AND P0, PT, R0, 0x1, PT ;  /* 0x000000010000780c */ /* 0x000fda0003f05270 */
[----:B------:R-:W-:Y:S05]  /*3f50*/  @P0 BRA `(.L_x_57) ;  /* 0x00000000002c0947 */ /* 0x000fea0003800000 */
[----:B------:R-:W1:Y:S01]  /*3f60*/  S2R R0, SR_LANEID ;  /* 0x0000000000007919 */ /* 0x000e620000000000 */
[----:B------:R-:W-:Y:S01]  /*3f70*/  IMAD.MOV.U32 R2, RZ, RZ, -0x20000 ;  /* 0xfffe0000ff027424 */ /* 0x000fe200078e00ff */
[----:B------:R-:W-:Y:S02]  /*3f80*/  VOTEU.ANY UR6, UPT, PT ;  /* 0x0000000000067886 */ /* 0x000fe400038e0100 */
[----:B------:R-:W-:Y:S01]  /*3f90*/  UFLO.U32 UR6, UR6 ;  /* 0x00000006000672bd */ /* 0x000fe200080e0000 */
[----:B------:R-:W2:Y:S05]  /*3fa0*/  REDUX UR4, R2 ;  /* 0x00000000020473c4 */ /* 0x000eaa0000000000 */
[----:B-1----:R-:W-:-:S02]  /*3fb0*/  ISETP.EQ.U32.AND P0, PT, R0, UR6, PT ;  /* 0x0000000600007c0c */ /* 0x002fc4000bf02070 */
[----:B--2---:R-:W-:Y:S01]  /*3fc0*/  MOV R0, UR4 ;  /* 0x0000000400007c02 */ /* 0x004fe20008000f00 */
[----:B------:R-:W-:-:S05]  /*3fd0*/  UMOV UR4, 0xfffe0000 ;  /* 0xfffe000000047882 */ /* 0x000fca0000000000 */
[----:B------:R1:W-:Y:S05]  /*3fe0*/  UTCATOMSWS.AND URZ, UR4 ;  /* 0x0000000400ff79e3 */ /* 0x0003ea0008000000 */
[----:B------:R1:W-:Y:S01]  /*3ff0*/  @P0 ATOMS.AND RZ, [UR5], R0 ;  /* 0x00000000ffff098c */ /* 0x0003e2000a800005 */
[----:B------:R-:W-:Y:S05]  /*4000*/  BRA `(.L_x_58) ;  /* 0x0000000000147947 */ /* 0x000fea0003800000 */
.L_x_57:
[----:B------:R-:W-:Y:S02]  /*4010*/  MOV R2, 0x4030 ;  /* 0x0000403000027802 */ /* 0x000fe40000000f00 */
[----:B------:R-:W-:Y:S05]  /*4020*/  CALL.REL.NOINC `($__internal_0_$__cuda_sm10x_tcgen05_guardrail_trap_col_being_dealloced_not_returned_by_alloc) ;  /* 0x0000000400047944 */ /* 0x000fea0003c00000 */
[----:B------:R-:W-:Y:S05]  /*4030*/  BRA `(.L_x_58) ;  /* 0x0000000000087947 */ /* 0x000fea0003800000 */
.L_x_56:
[----:B------:R-:W-:Y:S02]  /*4040*/  MOV R2, 0x4060 ;  /* 0x0000406000027802 */ /* 0x000fe40000000f00 */
[----:B------:R-:W-:Y:S05]  /*4050*/  CALL.REL.NOINC `($__internal_2_$__cuda_sm10x_tcgen05_guardrail_trap_unallocated_columns_being_dealloced) ;  /* 0x0000000400107944 */ /* 0x000fea0003c00000 */
.L_x_58:
[----:B------:R-:W-:Y:S01]  /*4060*/  NOP ;  /* 0x0000000000007918 */ /* 0x000fe20000000000 */
[----:B-1----:R-:W-:Y:S05]  /*4070*/  EXIT ;  /* 0x000000000000794d */ /* 0x002fea0003800000 */
.L_x_14:
[----:B------:R-:W-:-:S07]  /*4080*/  MOV R4, R5 ;  /* 0x0000000500047202 */ /* 0x000fce0000000f00 */
.L_x_59:
[----:B-1----:R1:W2:Y:S02]  /*4090*/  SYNCS.PHASECHK.TRANS64.TRYWAIT P0, [R2+URZ+0x31800], R5 ;  /* 0x03180005020075a7 */ /* 0x0022a400080011ff */
[----:B--2---:R-:W-:Y:S05]  /*40a0*/  @!P0 NANOSLEEP.SYNCS 0x989680 ;  /* 0x009896800000895d */ /* 0x004fea0003900000 */
[----:B------:R-:W2:Y:S02]  /*40b0*/  @!P0 SYNCS.PHASECHK.TRANS64 P0, [R2+URZ+0x31800], R5 ;  /* 0x03180005020085a7 */ /* 0x000ea400080010ff */
[----:B--2---:R-:W-:Y:S05]  /*40c0*/  @!P0 BRA `(.L_x_59) ;  /* 0xfffffffc00f08947 */ /* 0x004fea000383ffff */
[----:B------:R-:W-:Y:S05]  /*40d0*/  BRA `(.L_x_60) ;  /* 0xffffffc8005c7947 */ /* 0x000fea000383ffff */
.L_x_18:
[----:B------:R-:W-:Y:S02]  /*40e0*/  MOV R8, UR10 ;  /* 0x0000000a00087c02 */ /* 0x000fe40008000f00 */
[----:B------:R-:W-:Y:S02]  /*40f0*/  MOV R9, UR10 ;  /* 0x0000000a00097c02 */ /* 0x000fe40008000f00 */
[----:B------:R-:W-:-:S07]  /*4100*/  MOV R0, UR9 ;  /* 0x0000000900007c02 */ /* 0x000fce0008000f00 */
.L_x_61:
[----:B-1----:R1:W2:Y:S02]  /*4110*/  SYNCS.PHASECHK.TRANS64.TRYWAIT P0, [R0+URZ+0x31870], R9 ;  /* 0x03187009000075a7 */ /* 0x0022a400080011ff */
[----:B--2---:R-:W-:Y:S05]  /*4120*/  @!P0 NANOSLEEP.SYNCS 0x989680 ;  /* 0x009896800000895d */ /* 0x004fea0003900000 */
[----:B------:R-:W2:Y:S02]  /*4130*/  @!P0 SYNCS.PHASECHK.TRANS64 P0, [R0+URZ+0x31870], R9 ;  /* 0x03187009000085a7 */ /* 0x000ea400080010ff */
[----:B--2---:R-:W-:Y:S05]  /*4140*/  @!P0 BRA `(.L_x_61) ;  /* 0xfffffffc00f08947 */ /* 0x004fea000383ffff */
[----:B------:R-:W-:Y:S05]  /*4150*/  BRA `(.L_x_62) ;  /* 0xffffffcc00ec7947 */ /* 0x000fea000383ffff */
.L_x_19:
[----:B------:R-:W-:Y:S02]  /*4160*/  MOV R2, UR10 ;  /* 0x0000000a00027c02 */ /* 0x000fe40008000f00 */
[----:B------:R-:W-:Y:S07]  /*4170*/  MOV R8, R9 ;  /* 0x0000000900087202 */ /* 0x000fee0000000f00 */
.L_x_63:
[----:B-1----:R1:W2:Y:S02]  /*4180*/  SYNCS.PHASECHK.TRANS64.TRYWAIT P0, [R2+URZ+0x31840], R9 ;  /* 0x03184009020075a7 */ /* 0x0022a400080011ff */
[----:B--2---:R-:W-:Y:S05]  /*4190*/  @!P0 NANOSLEEP.SYNCS 0x989680 ;  /* 0x009896800000895d */ /* 0x004fea0003900000 */
[----:B------:R-:W2:Y:S02]  /*41a0*/  @!P0 SYNCS.PHASECHK.TRANS64 P0, [R2+URZ+0x31840], R9 ;  /* 0x03184009020085a7 */ /* 0x000ea400080010ff */
[----:B--2---:R-:W-:Y:S05]  /*41b0*/  @!P0 BRA `(.L_x_63) ;  /* 0xfffffffc00f08947 */ /* 0x004fea000383ffff */
[----:B------:R-:W-:Y:S05]  /*41c0*/  BRA `(.L_x_64) ;  /* 0xffffffcc00f07947 */ /* 0x000fea000383ffff */
.L_x_21:
[----:B------:R-:W-:Y:S02]  /*41d0*/  MOV R2, UR13 ;  /* 0x0000000d00027c02 */ /* 0x000fe40008000f00 */
[----:B------:R-:W-:Y:S07]  /*41e0*/  MOV R8, R9 ;  /* 0x0000000900087202 */ /* 0x000fee0000000f00 */
.L_x_65:
[----:B-1----:R1:W2:Y:S02]  /*41f0*/  SYNCS.PHASECHK.TRANS64.TRYWAIT P0, [R2+URZ+0x31840], R9 ;  /* 0x03184009020075a7 */ /* 0x0022a400080011ff */
[----:B--2---:R-:W-:Y:S05]  /*4200*/  @!P0 NANOSLEEP.SYNCS 0x989680 ;  /* 0x009896800000895d */ /* 0x004fea0003900000 */
[----:B------:R-:W2:Y:S02]  /*4210*/  @!P0 SYNCS.PHASECHK.TRANS64 P0, [R2+URZ+0x31840], R9 ;  /* 0x03184009020085a7 */ /* 0x000ea400080010ff */
[----:B--2---:R-:W-:Y:S05]  /*4220*/  @!P0 BRA `(.L_x_65) ;  /* 0xfffffffc00f08947 */ /* 0x004fea000383ffff */
[----:B------:R-:W-:Y:S05]  /*4230*/  BRA `(.L_x_66) ;  /* 0xffffffd000c87947 */ /* 0x000fea000383ffff */
.L_x_25:
[----:B------:R-:W-:-:S04]  /*4240*/  SHF.L.U32 R4, R9, 0x1f, RZ ;  /* 0x0000001f09047819 */ /* 0x000fc800000006ff */
[----:B------:R-:W-:-:S07]  /*4250*/  MOV R5, R4 ;  /* 0x0000000400057202 */ /* 0x000fce0000000f00 */
.L_x_67:
[----:B-1----:R1:W2:Y:S02]  /*4260*/  SYNCS.PHASECHK.TRANS64.TRYWAIT P0, [R3+URZ+0x31820], R5 ;  /* 0x03182005030075a7 */ /* 0x0022a400080011ff */
[----:B--2---:R-:W-:Y:S05]  /*4270*/  @!P0 NANOSLEEP.SYNCS 0x989680 ;  /* 0x009896800000895d */ /* 0x004fea0003900000 */
[----:B------:R-:W2:Y:S02]  /*4280*/  @!P0 SYNCS.PHASECHK.TRANS64 P0, [R3+URZ+0x31820], R5 ;  /* 0x03182005030085a7 */ /* 0x000ea400080010ff */
[----:B--2---:R-:W-:Y:S05]  /*4290*/  @!P0 BRA `(.L_x_67) ;  /* 0xfffffffc00f08947 */ /* 0x004fea000383ffff */
[----:B------:R-:W-:Y:S05]  /*42a0*/  BRA `(.L_x_68) ;  /* 0xffffffd800247947 */ /* 0x000fea000383ffff */
.L_x_26:
[----:B-1----:R-:W-:-:S07]  /*42b0*/  MOV R5, R4 ;  /* 0x0000000400057202 */ /* 0x002fce0000000f00 */
.L_x_69:
[----:B-1----:R1:W2:Y:S02]  /*42c0*/  SYNCS.PHASECHK.TRANS64.TRYWAIT P0, [R3+URZ+0x31828], R5 ;  /* 0x03182805030075a7 */ /* 0x0022a400080011ff */
[----:B--2---:R-:W-:Y:S05]  /*42d0*/  @!P0 NANOSLEEP.SYNCS 0x989680 ;  /* 0x009896800000895d */ /* 0x004fea0003900000 */
[----:B------:R-:W2:Y:S02]  /*42e0*/  @!P0 SYNCS.PHASECHK.TRANS64 P0, [R3+URZ+0x31828], R5 ;  /* 0x03182805030085a7 */ /* 0x000ea400080010ff */
[----:B--2---:R-:W-:Y:S05]  /*42f0*/  @!P0 BRA `(.L_x_69) ;  /* 0xfffffffc00f08947 */ /* 0x004fea000383ffff */
[----:B------:R-:W-:Y:S05]  /*4300*/  BRA `(.L_x_70) ;  /* 0xffffffd800b47947 */ /* 0x000fea000383ffff */
.L_x_27:
[----:B-1----:R-:W-:-:S07]  /*4310*/  MOV R5, R4 ;  /* 0x0000000400057202 */ /* 0x002fce0000000f00 */
.L_x_71:
[----:B-1----:R1:W2:Y:S02]  /*4320*/  SYNCS.PHASECHK.TRANS64.TRYWAIT P0, [R3+URZ+0x31830], R5 ;  /* 0x03183005030075a7 */ /* 0x0022a400080011ff */
[----:B--2---:R-:W-:Y:S05]  /*4330*/  @!P0 NANOSLEEP.SYNCS 0x989680 ;  /* 0x009896800000895d */ /* 0x004fea0003900000 */
[----:B------:R-:W2:Y:S02]  /*4340*/  @!P0 SYNCS.PHASECHK.TRANS64 P0, [R3+URZ+0x31830], R5 ;  /* 0x03183005030085a7 */ /* 0x000ea400080010ff */
[----:B--2---:R-:W-:Y:S05]  /*4350*/  @!P0 BRA `(.L_x_71) ;  /* 0xfffffffc00f08947 */ /* 0x004fea000383ffff */
[----:B------:R-:W-:Y:S05]  /*4360*/  BRA `(.L_x_72) ;  /* 0xffffffd800f47947 */ /* 0x000fea000383ffff */
.L_x_28:
[-C--:B------:R-:W-:Y:S02]  /*4370*/  MOV R20, R4.reuse ;  /* 0x0000000400147202 */ /* 0x080fe40000000f00 */
[----:B------:R-:W-:-:S07]  /*4380*/  MOV R21, R4 ;  /* 0x0000000400157202 */ /* 0x000fce0000000f00 */
.L_x_73:
[----:B-1----:R1:W2:Y:S02]  /*4390*/  SYNCS.PHASECHK.TRANS64.TRYWAIT P0, [R3+URZ+0x31838], R21 ;  /* 0x03183815030075a7 */ /* 0x0022a400080011ff */
[----:B--2---:R-:W-:Y:S05]  /*43a0*/  @!P0 NANOSLEEP.SYNCS 0x989680 ;  /* 0x009896800000895d */ /* 0x004fea0003900000 */
[----:B------:R-:W2:Y:S02]  /*43b0*/  @!P0 SYNCS.PHASECHK.TRANS64 P0, [R3+URZ+0x31838], R21 ;  /* 0x03183815030085a7 */ /* 0x000ea400080010ff */
[----:B--2---:R-:W-:Y:S05]  /*43c0*/  @!P0 BRA `(.L_x_73) ;  /* 0xfffffffc00f08947 */ /* 0x004fea000383ffff */
[----:B------:R-:W-:Y:S05]  /*43d0*/  BRA `(.L_x_74) ;  /* 0xffffffdc002c7947 */ /* 0x000fea000383ffff */
.L_x_33:
[----:B------:R-:W-:-:S07]  /*43e0*/  MOV R4, R5 ;  /* 0x0000000500047202 */ /* 0x000fce0000000f00 */
.L_x_75:
[----:B-1----:R1:W2:Y:S02]  /*43f0*/  SYNCS.PHASECHK.TRANS64.TRYWAIT P2, [R2+URZ+0x31860], R5 ;  /* 0x03186005020075a7 */ /* 0x0022a400080411ff */
[----:B--2---:R-:W-:Y:S05]  /*4400*/  @!P2 NANOSLEEP.SYNCS 0x989680 ;  /* 0x009896800000a95d */ /* 0x004fea0003900000 */
[----:B------:R-:W2:Y:S02]  /*4410*/  @!P2 SYNCS.PHASECHK.TRANS64 P2, [R2+URZ+0x31860], R5 ;  /* 0x031860050200a5a7 */ /* 0x000ea400080410ff */
[----:B--2---:R-:W-:Y:S05]  /*4420*/  @!P2 BRA `(.L_x_75) ;  /* 0xfffffffc00f0a947 */ /* 0x004fea000383ffff */
[----:B------:R-:W-:Y:S05]  /*4430*/  BRA `(.L_x_76) ;  /* 0xffffffe0005c7947 */ /* 0x000fea000383ffff */
        .weak           $__internal_0_$__cuda_sm10x_tcgen05_guardrail_trap_col_being_dealloced_not_returned_by_alloc
        .type           $__internal_0_$__cuda_sm10x_tcgen05_guardrail_trap_col_being_dealloced_not_returned_by_alloc,@function
        .size           $__internal_0_$__cuda_sm10x_tcgen05_guardrail_trap_col_being_dealloced_not_returned_by_alloc,($__internal_1_$__cuda_sm10x_tcgen05_guardrail_trap_phase_invalid_during_alloc - $__internal_0_$__cuda_sm10x_tcgen05_guardrail_trap_col_being_dealloced_not_returned_by_alloc)
$__internal_0_$__cuda_sm10x_tcgen05_guardrail_trap_col_being_dealloced_not_returned_by_alloc:
[----:B------:R-:W-:Y:S05]  /*4440*/  BPT.TRAP 0x1 ;  /* 0x000000040000795c */ /* 0x000fea0000300000 */
[----:B------:R-:W-:-:S04]  /*4450*/  HFMA2 R3, -RZ, RZ, 0, 0 ;  /* 0x00000000ff037431 */ /* 0x000fc800000001ff */
[----:B------:R-:W-:Y:S05]  /*4460*/  RET.REL.NODEC R2 `(_ZN9deep_gemm24sm100_fp8_gemm_1d1d_implILN4cute4UMMA5MajorE0ELS3_0ELj0ELj4096ELj7168ELj128ELj224ELj128ELj1ELj128ELj128ELj64ELj4ELj128ELj128ELj1ELb0ELj146ELNS_8GemmTypeE0ELb0EN7cutlass10bfloat16_tENS_16EpilogueIdentityEEEvPijjj14CUtensorMap_stS9_S9_S9_S9_) ;  /* 0xffffffb802e47950 */ /* 0x000fea0003c3ffff */
        .weak           $__internal_1_$__cuda_sm10x_tcgen05_guardrail_trap_phase_invalid_during_alloc
        .type           $__internal_1_$__cuda_sm10x_tcgen05_guardrail_trap_phase_invalid_during_alloc,@function
        .size           $__internal_1_$__cuda_sm10x_tcgen05_guardrail_trap_phase_invalid_during_alloc,($__internal_2_$__cuda_sm10x_tcgen05_guardrail_trap_unallocated_columns_being_dealloced - $__internal_1_$__cuda_sm10x_tcgen05_guardrail_trap_phase_invalid_during_alloc)
$__internal_1_$__cuda_sm10x_tcgen05_guardrail_trap_phase_invalid_during_alloc:
[----:B------:R-:W-:Y:S05]  /*4470*/  BPT.TRAP 0x1 ;  /* 0x000000040000795c */ /* 0x000fea0000300000 */
[----:B------:R-:W-:-:S04]  /*4480*/  MOV R5, 0x0 ;  /* 0x0000000000057802 */ /* 0x000fc80000000f00 */
[----:B------:R-:W-:Y:S05]  /*4490*/  RET.REL.NODEC R4 `(_ZN9deep_gemm24sm100_fp8_gemm_1d1d_implILN4cute4UMMA5MajorE0ELS3_0ELj0ELj4096ELj7168ELj128ELj224ELj128ELj1ELj128ELj128ELj64ELj4ELj128ELj128ELj1ELb0ELj146ELNS_8GemmTypeE0ELb0EN7cutlass10bfloat16_tENS_16EpilogueIdentityEEEvPijjj14CUtensorMap_stS9_S9_S9_S9_) ;  /* 0xffffffb804d87950 */ /* 0x000fea0003c3ffff */
        .weak           $__internal_2_$__cuda_sm10x_tcgen05_guardrail_trap_unallocated_columns_being_dealloced
        .type           $__internal_2_$__cuda_sm10x_tcgen05_guardrail_trap_unallocated_columns_being_dealloced,@function
        .size           $__internal_2_$__cuda_sm10x_tcgen05_guardrail_trap_unallocated_columns_being_dealloced,($__internal_3_$__cuda_sm20_div_u16 - $__internal_2_$__cuda_sm10x_tcgen05_guardrail_trap_unallocated_columns_being_dealloced)
$__internal_2_$__cuda_sm10x_tcgen05_guardrail_trap_unallocated_columns_being_dealloced:
[----:B------:R-:W-:Y:S05]  /*44a0*/  BPT.TRAP 0x1 ;  /* 0x000000040000795c */ /* 0x000fea0000300000 */
[----:B------:R-:W-:-:S04]  /*44b0*/  HFMA2 R3, -RZ, RZ, 0, 0 ;  /* 0x00000000ff037431 */ /* 0x000fc800000001ff */
[----:B------:R-:W-:Y:S05]  /*44c0*/  RET.REL.NODEC R2 `(_ZN9deep_gemm24sm100_fp8_gemm_1d1d_implILN4cute4UMMA5MajorE0ELS3_0ELj0ELj4096ELj7168ELj128ELj224ELj128ELj1ELj128ELj128ELj64ELj4ELj128ELj128ELj1ELb0ELj146ELNS_8GemmTypeE0ELb0EN7cutlass10bfloat16_tENS_16EpilogueIdentityEEEvPijjj14CUtensorMap_stS9_S9_S9_S9_) ;  /* 0xffffffb802cc7950 */ /* 0x000fea0003c3ffff */
        .weak           $__internal_3_$__cuda_sm20_div_u16
        .type           $__internal_3_$__cuda_sm20_div_u16,@function
        .size           $__internal_3_$__cuda_sm20_div_u16,(.L_x_81 - $__internal_3_$__cuda_sm20_div_u16)
$__internal_3_$__cuda_sm20_div_u16:
[----:B------:R-:W1:Y:S01]  /*44d0*/  I2F.U16 R8, R35 ;  /* 0x0000002300087306 */ /* 0x000e620000101000 */
[----:B------:R-:W-:-:S07]  /*44e0*/  IMAD.MOV.U32 R5, RZ, RZ, 0x4b800000 ;  /* 0x4b800000ff057424 */ /* 0x000fce00078e00ff */
[----:B------:R-:W-:Y:S01]  /*44f0*/  I2F.U16.RZ R7, R7 ;  /* 0x0000000700077306 */ /* 0x000fe2000010d000 */
[C---:B-1----:R-:W-:Y:S02]  /*4500*/  FSETP.GEU.AND P1, PT, |R8|.reuse, 1.175494350822287508e-38, PT ;  /* 0x008000000800780b */ /* 0x042fe40003f2e200 */
[----:B------:R-:W-:Y:S02]  /*4510*/  FSETP.GT.AND P2, PT, |R8|, 8.50705917302346158658e+37, PT ;  /* 0x7e8000000800780b */ /* 0x000fe40003f44200 */
[----:B------:R-:W-:Y:S02]  /*4520*/  FSEL R5, R5, 1, !P1 ;  /* 0x3f80000005057808 */ /* 0x000fe40004800000 */
[----:B------:R-:W-:Y:S02]  /*4530*/  ISETP.NE.U32.AND P1, PT, R35, RZ, PT ;  /* 0x000000ff2300720c */ /* 0x000fe40003f25070 */
[----:B------:R-:W-:-:S05]  /*4540*/  FSEL R5, R5, 0.25, !P2 ;  /* 0x3e80000005057808 */ /* 0x000fca0005000000 */
[----:B------:R-:W-:-:S06]  /*4550*/  FMUL R8, R8, R5 ;  /* 0x0000000508087220 */ /* 0x000fcc0000400000 */
[----:B------:R-:W1:Y:S02]  /*4560*/  MUFU.RCP R8, R8 ;  /* 0x0000000800087308 */ /* 0x000e640000001000 */
[----:B-1----:R-:W-:-:S04]  /*4570*/  FMUL R10, R5, R8 ;  /* 0x00000008050a7220 */ /* 0x002fc80000400000 */
[----:B------:R-:W-:-:S04]  /*4580*/  VIADD R10, R10, 0x2 ;  /* 0x000000020a0a7836 */ /* 0x000fc80000000000 */
[----:B------:R-:W-:Y:S01]  /*4590*/  FMUL.RZ R10, R7, R10 ;  /* 0x0000000a070a7220 */ /* 0x000fe2000040c000 */
[----:B------:R-:W-:-:S03]  /*45a0*/  IMAD.MOV.U32 R7, RZ, RZ, 0x0 ;  /* 0x00000000ff077424 */ /* 0x000fc600078e00ff */
[----:B------:R-:W1:Y:S02]  /*45b0*/  F2I.U32.TRUNC.NTZ R36, R10 ;  /* 0x0000000a00247305 */ /* 0x000e64000020f000 */
[----:B-1----:R-:W-:Y:S02]  /*45c0*/  LOP3.LUT R36, R36, 0xffff, RZ, 0xc0, !PT ;  /* 0x0000ffff24247812 */ /* 0x002fe400078ec0ff */
[----:B------:R-:W-:Y:S01]  /*45d0*/  @!P1 MOV R36, 0xffffffff ;  /* 0xffffffff00249802 */ /* 0x000fe20000000f00 */
[----:B------:R-:W-:Y:S06]  /*45e0*/  RET.REL.NODEC R6 `(_ZN9deep_gemm24sm100_fp8_gemm_1d1d_implILN4cute4UMMA5MajorE0ELS3_0ELj0ELj4096ELj7168ELj128ELj224ELj128ELj1ELj128ELj128ELj64ELj4ELj128ELj128ELj1ELb0ELj146ELNS_8GemmTypeE0ELb0EN7cutlass10bfloat16_tENS_16EpilogueIdentityEEEvPijjj14CUtensorMap_stS9_S9_S9_S9_) ;  /* 0xffffffb806847950 */ /* 0x000fec0003c3ffff */
.L_x_77:
[----:B------:R-:W-:-:S00]  /*45f0*/  BRA `(.L_x_77) ;  /* 0xfffffffc00fc7947 */ /* 0x000fc0000383ffff */
[----:B------:R-:W-:-:S00]  /*4600*/  NOP ;  /* 0x0000000000007918 */ /* 0x000fc00000000000 */
[----:B------:R-:W-:-:S00]  /*4610*/  NOP ;  /* 0x0000000000007918 */ /* 0x000fc00000000000 */
[----:B------:R-:W-:-:S00]  /*4620*/  NOP ;  /* 0x0000000000007918 */ /* 0x000fc00000000000 */
[----:B------:R-:W-:-:S00]  /*4630*/  NOP ;  /* 0x0000000000007918 */ /* 0x000fc00000000000 */
[----:B------:R-:W-:-:S00]  /*4640*/  NOP ;  /* 0x0000000000007918 */ /* 0x000fc00000000000 */
[----:B------:R-:W-:-:S00]  /*4650*/  NOP ;  /* 0x0000000000007918 */ /* 0x000fc00000000000 */
[----:B------:R-:W-:-:S00]  /*4660*/  NOP ;  /* 0x0000000000007918 */ /* 0x000fc00000000000 */
[----:B------:R-:W-:-:S00]  /*4670*/  NOP ;  /* 0x0000000000007918 */ /* 0x000fc00000000000 */
.L_x_81:


//--------------------- .nv.shared._ZN9deep_gemm24sm100_fp8_gemm_1d1d_implILN4cute4UMMA5MajorE0ELS3_0ELj0ELj4096ELj7168ELj128ELj224ELj128ELj1ELj128ELj128ELj64ELj4ELj128ELj128ELj1ELb0ELj146ELNS_8GemmTypeE0ELb0EN7cutlass10bfloat16_tENS_16EpilogueIdentityEEEvPijjj14CUtensorMap_stS9_S9_S9_S9_ --------------------------
	.section	.nv.shared._ZN9deep_gemm24sm100_fp8_gemm_1d1d_implILN4cute4UMMA5MajorE0ELS3_0ELj0ELj4096ELj7168ELj128ELj224ELj128ELj1ELj128ELj128ELj64ELj4ELj128ELj128ELj1ELb0ELj146ELNS_8GemmTypeE0ELb0EN7cutlass10bfloat16_tENS_16EpilogueIdentityEEEvPijjj14CUtensorMap_stS9_S9_S9_S9_,"aw",@nobits
	.sectionflags	@""
	.align	1024
	.zero		1024


//--------------------- .nv.shared.reserved.0     --------------------------
	.section	.nv.shared.reserved.0,"aw",@nobits
	.align	8
	.weak		__nv_reservedSMEM_offset_0_alias
	.size		__nv_reservedSMEM_offset_0_alias, 0, 64
	.other		__nv_reservedSMEM_offset_0_alias,@"STO_CUDA_RESERVED_SHARED STV_DEFAULT"
__nv_reservedSMEM_offset_0_alias:
	.zero		0
.nv.shared.reserved.0:
	.zero		64
	.weak		__nv_reservedSMEM_allocation_phase
	.type		__nv_reservedSMEM_allocation_phase,@object
	.size		__nv_reservedSMEM_allocation_phase,(.L_0 - __nv_reservedSMEM_allocation_phase)
__nv_reservedSMEM_allocation_phase:
	.zero		1
.L_0:
	.zero		7
	.weak		__nv_reservedSMEM_devtool_atexit_pc
	.type		__nv_reservedSMEM_devtool_atexit_pc,@object
	.size		__nv_reservedSMEM_devtool_atexit_pc,(__nv_reservedSMEM_allocation_mask - __nv_reservedSMEM_devtool_atexit_pc)
__nv_reservedSMEM_devtool_atexit_pc:
	.zero		8
	.weak		__nv_reservedSMEM_allocation_mask
	.type		__nv_reservedSMEM_allocation_mask,@object
	.size		__nv_reservedSMEM_allocation_mask,(.L_2 - __nv_reservedSMEM_allocation_mask)
__nv_reservedSMEM_allocation_mask:
	.zero		4
.L_2:


//--------------------- .nv.global                --------------------------
	.section	.nv.global,"aw",@nobits
.nv.global:
	.type		_ZN47_INTERNAL_5bbf3b79_9_kernel_cu_6de28387_28952224cute1_E,@object
	.size		_ZN47_INTERNAL_5bbf3b79_9_kernel_cu_6de28387_28952224cute1_E,(_ZN47_INTERNAL_5bbf3b79_9_kernel_cu_6de28387_28952224cuda3std3__45__cpo6cbeginE - _ZN47_INTERNAL_5bbf3b79_9_kernel_cu_6de28387_28952224cute1_E)
_ZN47_INTERNAL_5bbf3b79_9_kernel_cu_6de28387_28952224cute1_E:
	.zero		1
	.type		_ZN47_INTERNAL_5bbf3b79_9_kernel_cu_6de28387_28952224cuda3std3__45__cpo6cbeginE,@object
	.size		_ZN47_INTERNAL_5bbf3b79_9_kernel_cu_6de28387_28952224cuda3std3__45__cpo6cbeginE,(_ZN47_INTERNAL_5bbf3b79_9_kernel_cu_6de28387_28952224cuda3std3__48in_placeE - _ZN47_INTERNAL_5bbf3b79_9_kernel_cu_6de28387_28952224cuda3std3__45__cpo6cbeginE)
_ZN47_INTERNAL_5bbf3b79_9_kernel_cu_6de28387_28952224cuda3std3__45__cpo6cbeginE:
	.zero		1
	.type		_ZN47_INTERNAL_5bbf3b79_9_kernel_cu_6de28387_28952224cuda3std3__48in_placeE,@object
	.size		_ZN47_INTERNAL_5bbf3b79_9_kernel_cu_6de28387_28952224cuda3std3__48in_placeE,(_ZN47_INTERNAL_5bbf3b79_9_kernel_cu_6de28387_28952224cuda3std6ranges3__45__cpo9iter_moveE - _ZN47_INTERNAL_5bbf3b79_9_kernel_cu_6de28387_28952224cuda3std3__48in_placeE)
_ZN47_INTERNAL_5bbf3b79_9_kernel_cu_6de28387_28952224cuda3std3__48in_placeE:
	.zero		1
	.type		_ZN47_INTERNAL_5bbf3b79_9_kernel_cu_6de28387_28952224cuda3std6ranges3__45__cpo9iter_moveE,@object
	.size		_ZN47_INTERNAL_5bbf3b79_9_kernel_cu_6de28387_28952224cuda3std6ranges3__45__cpo9iter_moveE,(_ZN47_INTERNAL_5bbf3b79_9_kernel_cu_6de28387_28952224cuda3std3__45__cpo5beginE - _ZN47_INTERNAL_5bbf3b79_9_kernel_cu_6de28387_28952224cuda3std6ranges3__45__cpo9iter_moveE)
_ZN47_INTERNAL_5bbf3b79_9_kernel_cu_6de28387_28952224cuda3std6ranges3__45__cpo9iter_moveE:
	.zero		1
	.type		_ZN47_INTERNAL_5bbf3b79_9_kernel_cu_6de28387_28952224cuda3std3__45__cpo5beginE,@object
	.size		_ZN47_INTERNAL_5bbf3b79_9_kernel_cu_6de28387_28952224cuda3std3__45__cpo5beginE,(_ZN47_INTERNAL_5bbf3b79_9_kernel_cu_6de28387_28952224cuda3std3__449_GLOBAL__N__5bbf3b79_9_kernel_cu_6de28387_28952226ignoreE - _ZN47_INTERNAL_5bbf3b79_9_kernel_cu_6de28387_28952224cuda3std3__45__cpo5beginE)
_ZN47_INTERNAL_5bbf3b79_9_kernel_cu_6de28387_28952224cuda3std3__45__cpo5beginE:
	.zero		1
	.type		_ZN47_INTERNAL_5bbf3b79_9_kernel_cu_6de28387_28952224cuda3std3__449_GLOBAL__N__5bbf3b79_9_kernel_cu_6de28387_28952226ignoreE,@object
	.size		_ZN47_INTERNAL_5bbf3b79_9_kernel_cu_6de28387_28952224cuda3std3__449_GLOBAL__N__5bbf3b79_9_kernel_cu_6de28387_28952226ignoreE,(_ZN47_INTERNAL_5bbf3b79_9_kernel_cu_6de28387_28952224cute7productE - _ZN47_INTERNAL_5bbf3b79_9_kernel_cu_6de28387_28952224cuda3std3__449_GLOBAL__N__5bbf3b79_9_kernel_cu_6de28387_28952226ignoreE)
_ZN47_INTERNAL_5bbf3b79_9_kernel_cu_6de28387_28952224cuda3std3__449_GLOBAL__N__5bbf3b79_9_kernel_cu_6de28387_28952226ignoreE:
	.zero		1
	.type		_ZN47_INTERNAL_5bbf3b79_9_kernel_cu_6de28387_28952224cute7productE,@object
	.size		_ZN47_INTERNAL_5bbf3b79_9_kernel_cu_6de28387_28952224cute7productE,(_ZN47_INTERNAL_5bbf3b79_9_kernel_cu_6de28387_28952224cuda3std3__45__cpo3endE - _ZN47_INTERNAL_5bbf3b79_9_kernel_cu_6de28387_28952224cute7productE)
_ZN47_INTERNAL_5bbf3b79_9_kernel_cu_6de28387_28952224cute7productE:
	.zero		1
	.type		_ZN47_INTERNAL_5bbf3b79_9_kernel_cu_6de28387_28952224cuda3std3__45__cpo3endE,@object
	.size		_ZN47_INTERNAL_5bbf3b79_9_kernel_cu_6de28387_28952224cuda3std3__45__cpo3endE,(_ZN47_INTERNAL_5bbf3b79_9_kernel_cu_6de28387_28952224cuda3std3__419piecewise_constructE - _ZN47_INTERNAL_5bbf3b79_9_kernel_cu_6de28387_28952224cuda3std3__45__cpo3endE)
_ZN47_INTERNAL_5bbf3b79_9_kernel_cu_6de28387_28952224cuda3std3__45__cpo3endE:
	.zero		1
	.type		_ZN47_INTERNAL_5bbf3b79_9_kernel_cu_6de28387_28952224cuda3std3__419piecewise_constructE,@object
	.size		_ZN47_INTERNAL_5bbf3b79_9_kernel_cu_6de28387_28952224cuda3std3__419piecewise_constructE,(_ZN47_INTERNAL_5bbf3b79_9_kernel_cu_6de28387_28952224cuda3std3__45__cpo4cendE - _ZN47_INTERNAL_5bbf3b79_9_kernel_cu_6de28387_28952224cuda3std3__419piecewise_constructE)
_ZN47_INTERNAL_5bbf3b79_9_kernel_cu_6de28387_28952224cuda3std3__419piecewise_constructE:
	.zero		1
	.type		_ZN47_INTERNAL_5bbf3b79_9_kernel_cu_6de28387_28952224cuda3std3__45__cpo4cendE,@object
	.size		_ZN47_INTERNAL_5bbf3b79_9_kernel_cu_6de28387_28952224cuda3std3__45__cpo4cendE,(_ZN47_INTERNAL_5bbf3b79_9_kernel_cu_6de28387_28952224cuda3std6ranges3__45__cpo4swapE - _ZN47_INTERNAL_5bbf3b79_9_kernel_cu_6de28387_28952224cuda3std3__45__cpo4cendE)
_ZN47_INTERNAL_5bbf3b79_9_kernel_cu_6de28387_28952224cuda3std3__45__cpo4cendE:
	.zero		1
	.type		_ZN47_INTERNAL_5bbf3b79_9_kernel_cu_6de28387_28952224cuda3std6ranges3__45__cpo4swapE,@object
	.size		_ZN47_INTERNAL_5bbf3b79_9_kernel_cu_6de28387_28952224cuda3std6ranges3__45__cpo4swapE,(.L_10 - _ZN47_INTERNAL_5bbf3b79_9_kernel_cu_6de28387_28952224cuda3std6ranges3__45__cpo4swapE)
_ZN47_INTERNAL_5bbf3b79_9_kernel_cu_6de28387_28952224cuda3std6ranges3__45__cpo4swapE:
	.zero		1
.L_10:


//--------------------- .nv.constant0._ZN9deep_gemm24sm100_fp8_gemm_1d1d_implILN4cute4UMMA5MajorE0ELS3_0ELj0ELj4096ELj7168ELj128ELj224ELj128ELj1ELj128ELj128ELj64ELj4ELj128ELj128ELj1ELb0ELj146ELNS_8GemmTypeE0ELb0EN7cutlass10bfloat16_tENS_16EpilogueIdentityEEEvPijjj14CUtensorMap_stS9_S9_S9_S9_ --------------------------
	.section	.nv.constant0._ZN9deep_gemm24sm100_fp8_gemm_1d1d_implILN4cute4UMMA5MajorE0ELS3_0ELj0ELj4096ELj7168ELj128ELj224ELj128ELj1ELj128ELj128ELj64ELj4ELj128ELj128ELj1ELb0ELj146ELNS_8GemmTypeE0ELb0EN7cutlass10bfloat16_tENS_16EpilogueIdentityEEEvPijjj14CUtensorMap_stS9_S9_S9_S9_,"a",@progbits
	.sectionflags	@""
	.align	4
.nv.constant0._ZN9deep_gemm24sm100_fp8_gemm_1d1d_implILN4cute4UMMA5MajorE0ELS3_0ELj0ELj4096ELj7168ELj128ELj224ELj128ELj1ELj128ELj128ELj64ELj4ELj128ELj128ELj1ELb0ELj146ELNS_8GemmTypeE0ELb0EN7cutlass10bfloat16_tENS_16EpilogueIdentityEEEvPijjj14CUtensorMap_stS9_S9_S9_S9_:
	.zero		1600


//--------------------- SYMBOLS --------------------------

	.type		.nv.reservedSmem.offset0,@object
	.size		.nv.reservedSmem.offset0,0x4
	.type		.nv.reservedSmem.cap,@object
	.size		.nv.reservedSmem.cap,0x4
